// auto-generated by cutlass_sweep.gemm — config: {"arch": "sm_90", "cluster_m": 1, "cluster_n": 1, "dtype": "e4m3", "stages": 3, "tile_k": 32, "tile_m": 128, "tile_n": 256}
#include "cutlass/cutlass.h"
#include "cutlass/gemm/collective/collective_builder.hpp"
#include "cutlass/gemm/device/gemm_universal_adapter.h"
#include "cutlass/gemm/kernel/gemm_universal.hpp"
#include "cutlass/epilogue/collective/collective_builder.hpp"

using ElemA = cutlass::float_e4m3_t;
using ElemB = cutlass::float_e4m3_t;
using ElemCD = cutlass::float_e4m3_t;
using Acc  = float;
using TileShape    = cute::Shape<cute::_128, cute::_256, cute::_32>;
using ClusterShape = cute::Shape<cute::_1, cute::_1, cute::_1>;

using CollectiveEpilogue = typename cutlass::epilogue::collective::CollectiveBuilder<
    cutlass::arch::Sm90, cutlass::arch::OpClassTensorOp,
    TileShape, ClusterShape,
    cutlass::epilogue::collective::EpilogueTileAuto,
    Acc, Acc,
    ElemCD, cutlass::layout::RowMajor, 128 / cutlass::sizeof_bits<ElemCD>::value,
    ElemCD, cutlass::layout::RowMajor, 128 / cutlass::sizeof_bits<ElemCD>::value,
    cutlass::epilogue::collective::EpilogueScheduleAuto
  >::CollectiveOp;

using CollectiveMainloop = typename cutlass::gemm::collective::CollectiveBuilder<
    cutlass::arch::Sm90, cutlass::arch::OpClassTensorOp,
    ElemA, cutlass::layout::RowMajor, 128 / cutlass::sizeof_bits<ElemA>::value,
    ElemB, cutlass::layout::ColumnMajor, 128 / cutlass::sizeof_bits<ElemB>::value,
    Acc,
    TileShape, ClusterShape,
    cutlass::gemm::collective::StageCount<3>,
    cutlass::gemm::collective::KernelScheduleAuto
  >::CollectiveOp;

using GemmKernel = cutlass::gemm::kernel::GemmUniversal<
    cute::Shape<int,int,int,int>,
    CollectiveMainloop,
    CollectiveEpilogue
>;
using Gemm = cutlass::gemm::device::GemmUniversalAdapter<GemmKernel>;

// Force the device kernel symbol into the cubin without needing a host main.
auto* _anchor = &cutlass::device_kernel<GemmKernel>;


// ===== COMPILED SASS (sm_90a) =====

	.target	sm_90a

	.elftype	@"ET_EXEC"


//--------------------- .note.nv.tkinfo           --------------------------
	.section	.note.nv.tkinfo,"",@"SHT_NOTE"
	.sectionflags	@"SHF_NOTE_NV_TKINFO"
	.tkinfo
        /*0018*/ 	.word	0x00000002
        /*0030*/ 	.string	""
        /*0030*/ 	.string	"ptxas"
        /*0030*/ 	.string	"Cuda compilation tools, release 13.0, V13.0.88"
        /*0030*/ 	.string	"Build cuda_13.0.r13.0/compiler.36424714_0"
        /*0030*/ 	.string	"-arch sm_90a -m 64 "



//--------------------- .note.nv.cuinfo           --------------------------
	.section	.note.nv.cuinfo,"",@"SHT_NOTE"
	.sectionflags	@"SHF_NOTE_NV_CUINFO"
        /*0018*/ 	.short	0x0002
        /*001a*/ 	.short	0x005a
        /*001c*/ 	.short	0x0082
	.zero		2


//--------------------- .nv.info                  --------------------------
	.section	.nv.info,"",@"SHT_CUDA_INFO"
	.align	4


	//----- nvinfo : EIATTR_REGCOUNT
	.align		4
        /*0000*/ 	.byte	0x04, 0x2f
        /*0002*/ 	.short	(.L_12 - .L_11)
	.align		4
.L_11:
        /*0004*/ 	.word	index@(_ZN7cutlass13device_kernelINS_4gemm6kernel13GemmUniversalIN4cute5tupleIJiiiiEEENS1_10collective13CollectiveMmaINS1_37MainloopSm90TmaGmmaWarpSpecializedFP8ILi3ENS5_IJNS4_1CILi1EEESB_SB_EEENS1_35KernelTmaWarpSpecializedCooperativeEEENS5_IJNSA_ILi128EEENSA_ILi256EEENSA_ILi32EEEEEENS_12float_e4m3_tENS5_IJlSB_lEEESJ_SK_NS4_8TiledMMAINS4_8MMA_AtomIJNS4_4SM904GMMA31MMA_64x256x32_F32E4M3E4M3_SS_TNILNSO_7ScaleInE1ELSQ_1EEEEEENS4_6LayoutINS5_IJNSA_ILi2EEESB_SB_EEENS5_IJSB_NSA_ILi0EEESW_EEEEENS5_IJNS4_10UnderscoreESZ_SZ_EEEEENS4_13SM90_TMA_LOADENS4_14ComposedLayoutINS4_7SwizzleILi1ELi4ELi3EEENS4_18smem_ptr_flag_bitsILi8EEENST_INS5_IJNSA_ILi8EEESH_EEENS5_IJSH_SB_EEEEEEEvNS4_8identityES12_S1C_vS1D_EENS_8epilogue10collective6detail29Sm90TmaWarpSpecializedAdapterINS1G_15DefaultEpilogueISJ_SK_SK_NS1F_6thread17LinearCombinationISJ_Li1EffLNS1K_9ScaleType4KindE0ELNS_15FloatRoundStyleE2ESJ_EENS1_15EpilogueDefaultEEEEEvvEEEEvNT_6ParamsE)
        /*0008*/ 	.word	0x000000a8


	//----- nvinfo : EIATTR_FRAME_SIZE
	.align		4
.L_12:
        /*000c*/ 	.byte	0x04, 0x11
        /*000e*/ 	.short	(.L_14 - .L_13)
	.align		4
.L_13:
        /*0010*/ 	.word	index@(_ZN7cutlass13device_kernelINS_4gemm6kernel13GemmUniversalIN4cute5tupleIJiiiiEEENS1_10collective13CollectiveMmaINS1_37MainloopSm90TmaGmmaWarpSpecializedFP8ILi3ENS5_IJNS4_1CILi1EEESB_SB_EEENS1_35KernelTmaWarpSpecializedCooperativeEEENS5_IJNSA_ILi128EEENSA_ILi256EEENSA_ILi32EEEEEENS_12float_e4m3_tENS5_IJlSB_lEEESJ_SK_NS4_8TiledMMAINS4_8MMA_AtomIJNS4_4SM904GMMA31MMA_64x256x32_F32E4M3E4M3_SS_TNILNSO_7ScaleInE1ELSQ_1EEEEEENS4_6LayoutINS5_IJNSA_ILi2EEESB_SB_EEENS5_IJSB_NSA_ILi0EEESW_EEEEENS5_IJNS4_10UnderscoreESZ_SZ_EEEEENS4_13SM90_TMA_LOADENS4_14ComposedLayoutINS4_7SwizzleILi1ELi4ELi3EEENS4_18smem_ptr_flag_bitsILi8EEENST_INS5_IJNSA_ILi8EEESH_EEENS5_IJSH_SB_EEEEEEEvNS4_8identityES12_S1C_vS1D_EENS_8epilogue10collective6detail29Sm90TmaWarpSpecializedAdapterINS1G_15DefaultEpilogueISJ_SK_SK_NS1F_6thread17LinearCombinationISJ_Li1EffLNS1K_9ScaleType4KindE0ELNS_15FloatRoundStyleE2ESJ_EENS1_15EpilogueDefaultEEEEEvvEEEEvNT_6ParamsE)
        /*0014*/ 	.word	0x00000100


	//----- nvinfo : EIATTR_MIN_STACK_SIZE
	.align		4
.L_14:
        /*0018*/ 	.byte	0x04, 0x12
        /*001a*/ 	.short	(.L_16 - .L_15)
	.align		4
.L_15:
        /*001c*/ 	.word	index@(_ZN7cutlass13device_kernelINS_4gemm6kernel13GemmUniversalIN4cute5tupleIJiiiiEEENS1_10collective13CollectiveMmaINS1_37MainloopSm90TmaGmmaWarpSpecializedFP8ILi3ENS5_IJNS4_1CILi1EEESB_SB_EEENS1_35KernelTmaWarpSpecializedCooperativeEEENS5_IJNSA_ILi128EEENSA_ILi256EEENSA_ILi32EEEEEENS_12float_e4m3_tENS5_IJlSB_lEEESJ_SK_NS4_8TiledMMAINS4_8MMA_AtomIJNS4_4SM904GMMA31MMA_64x256x32_F32E4M3E4M3_SS_TNILNSO_7ScaleInE1ELSQ_1EEEEEENS4_6LayoutINS5_IJNSA_ILi2EEESB_SB_EEENS5_IJSB_NSA_ILi0EEESW_EEEEENS5_IJNS4_10UnderscoreESZ_SZ_EEEEENS4_13SM90_TMA_LOADENS4_14ComposedLayoutINS4_7SwizzleILi1ELi4ELi3EEENS4_18smem_ptr_flag_bitsILi8EEENST_INS5_IJNSA_ILi8EEESH_EEENS5_IJSH_SB_EEEEEEEvNS4_8identityES12_S1C_vS1D_EENS_8epilogue10collective6detail29Sm90TmaWarpSpecializedAdapterINS1G_15DefaultEpilogueISJ_SK_SK_NS1F_6thread17LinearCombinationISJ_Li1EffLNS1K_9ScaleType4KindE0ELNS_15FloatRoundStyleE2ESJ_EENS1_15EpilogueDefaultEEEEEvvEEEEvNT_6ParamsE)
        /*0020*/ 	.word	0x00000100
.L_16:


//--------------------- .nv.compat                --------------------------
	.section	.nv.compat,"",@"SHT_CUDA_COMPAT_INFO"
	.align	4
        /*0000*/ 	.byte	0x02, 0x09, 0x01, 0x00, 0x02, 0x02, 0x04, 0x00, 0x02, 0x05, 0x05, 0x00, 0x03, 0x07, 0x01, 0x01
        /*0010*/ 	.byte	0x02, 0x03, 0x01, 0x00, 0x02, 0x06, 0x01, 0x00, 0x04, 0x0b, 0x08, 0x00, 0x00, 0x00, 0x00, 0x00
        /*0020*/ 	.byte	0x00, 0x00, 0x00, 0x00


//--------------------- .nv.info._ZN7cutlass13device_kernelINS_4gemm6kernel13GemmUniversalIN4cute5tupleIJiiiiEEENS1_10collective13CollectiveMmaINS1_37MainloopSm90TmaGmmaWarpSpecializedFP8ILi3ENS5_IJNS4_1CILi1EEESB_SB_EEENS1_35KernelTmaWarpSpecializedCooperativeEEENS5_IJNSA_ILi128EEENSA_ILi256EEENSA_ILi32EEEEEENS_12float_e4m3_tENS5_IJlSB_lEEESJ_SK_NS4_8TiledMMAINS4_8MMA_AtomIJNS4_4SM904GMMA31MMA_64x256x32_F32E4M3E4M3_SS_TNILNSO_7ScaleInE1ELSQ_1EEEEEENS4_6LayoutINS5_IJNSA_ILi2EEESB_SB_EEENS5_IJSB_NSA_ILi0EEESW_EEEEENS5_IJNS4_10UnderscoreESZ_SZ_EEEEENS4_13SM90_TMA_LOADENS4_14ComposedLayoutINS4_7SwizzleILi1ELi4ELi3EEENS4_18smem_ptr_flag_bitsILi8EEENST_INS5_IJNSA_ILi8EEESH_EEENS5_IJSH_SB_EEEEEEEvNS4_8identityES12_S1C_vS1D_EENS_8epilogue10collective6detail29Sm90TmaWarpSpecializedAdapterINS1G_15DefaultEpilogueISJ_SK_SK_NS1F_6thread17LinearCombinationISJ_Li1EffLNS1K_9ScaleType4KindE0ELNS_15FloatRoundStyleE2ESJ_EENS1_15EpilogueDefaultEEEEEvvEEEEvNT_6ParamsE --------------------------
	.section	.nv.info._ZN7cutlass13device_kernelINS_4gemm6kernel13GemmUniversalIN4cute5tupleIJiiiiEEENS1_10collective13CollectiveMmaINS1_37MainloopSm90TmaGmmaWarpSpecializedFP8ILi3ENS5_IJNS4_1CILi1EEESB_SB_EEENS1_35KernelTmaWarpSpecializedCooperativeEEENS5_IJNSA_ILi128EEENSA_ILi256EEENSA_ILi32EEEEEENS_12float_e4m3_tENS5_IJlSB_lEEESJ_SK_NS4_8TiledMMAINS4_8MMA_AtomIJNS4_4SM904GMMA31MMA_64x256x32_F32E4M3E4M3_SS_TNILNSO_7ScaleInE1ELSQ_1EEEEEENS4_6LayoutINS5_IJNSA_ILi2EEESB_SB_EEENS5_IJSB_NSA_ILi0EEESW_EEEEENS5_IJNS4_10UnderscoreESZ_SZ_EEEEENS4_13SM90_TMA_LOADENS4_14ComposedLayoutINS4_7SwizzleILi1ELi4ELi3EEENS4_18smem_ptr_flag_bitsILi8EEENST_INS5_IJNSA_ILi8EEESH_EEENS5_IJSH_SB_EEEEEEEvNS4_8identityES12_S1C_vS1D_EENS_8epilogue10collective6detail29Sm90TmaWarpSpecializedAdapterINS1G_15DefaultEpilogueISJ_SK_SK_NS1F_6thread17LinearCombinationISJ_Li1EffLNS1K_9ScaleType4KindE0ELNS_15FloatRoundStyleE2ESJ_EENS1_15EpilogueDefaultEEEEEvvEEEEvNT_6ParamsE,"",@"SHT_CUDA_INFO"
	.sectionflags	@""
	.align	4


	//----- nvinfo : EIATTR_CUDA_API_VERSION
	.align		4
        /*0000*/ 	.byte	0x04, 0x37
        /*0002*/ 	.short	(.L_18 - .L_17)
.L_17:
        /*0004*/ 	.word	0x00000082


	//----- nvinfo : EIATTR_KPARAM_INFO
	.align		4
.L_18:
        /*0008*/ 	.byte	0x04, 0x17
        /*000a*/ 	.short	(.L_20 - .L_19)
.L_19:
        /*000c*/ 	.word	0x00000000
        /*0010*/ 	.short	0x0000
        /*0012*/ 	.short	0x0070
        /*0014*/ 	.byte	0x00, 0xf0, 0x01, 0x10


	//----- nvinfo : EIATTR_SPARSE_MMA_MASK
	.align		4
.L_20:
        /*0018*/ 	.byte	0x03, 0x50
        /*001a*/ 	.short	0x0000


	//----- nvinfo : EIATTR_MAXREG_COUNT
	.align		4
        /*001c*/ 	.byte	0x03, 0x1b
        /*001e*/ 	.short	0x00a8


	//----- nvinfo : EIATTR_NUM_BARRIERS
	.align		4
        /*0020*/ 	.byte	0x02, 0x4c
        /*0022*/ 	.byte	0x01
	.zero		1


	//----- nvinfo : EIATTR_ANNOTATIONS
	.align		4
        /*0024*/ 	.byte	0x04, 0x55
        /*0026*/ 	.short	(.L_22 - .L_21)


	//   ....[0]....
.L_21:
        /*0028*/ 	.word	0x00000001
        /*002c*/ 	.byte	0x70, 0x05, 0x00, 0x00, 0x01, 0x00, 0x00, 0x00, 0x90, 0x05, 0x00, 0x00, 0x01, 0x00, 0x00, 0x00
        /* <DEDUP_REMOVED lines=193> */
        /*0c4c*/ 	.byte	0xc0, 0xfe, 0x00, 0x00


	//----- nvinfo : EIATTR_MERCURY_ISA_VERSION
	.align		4
.L_22:
        /*0c50*/ 	.byte	0x03, 0x5f
        /*0c52*/ 	.short	0x0101


	//----- nvinfo : EIATTR_INT_WARP_WIDE_INSTR_OFFSETS
	.align		4
        /*0c54*/ 	.byte	0x04, 0x31
        /*0c56*/ 	.short	(.L_24 - .L_23)


	//   ....[0]....
.L_23:
        /*0c58*/ 	.word	0x00000440


	//   ....[1]....
        /*0c5c*/ 	.word	0x00000450


	//   ....[2]....
        /*0c60*/ 	.word	0x00000580


	//----- nvinfo : EIATTR_COOP_GROUP_MASK_REGIDS
	.align		4
.L_24:
        /*0c64*/ 	.byte	0x04, 0x29
        /*0c66*/ 	.short	(.L_26 - .L_25)


	//   ....[0]....
.L_25:
        /*0c68*/ 	.word	0xffffffff


	//   ....[1]....
        /*0c6c*/ 	.word	0xffffffff


	//   ....[2]....
        /*0c70*/ 	.word	0xffffffff


	//   ....[3]....
        /*0c74*/ 	.word	0xffffffff


	//   ....[4]....
        /*0c78*/ 	.word	0xffffffff


	//----- nvinfo : EIATTR_COOP_GROUP_INSTR_OFFSETS
	.align		4
.L_26:
        /*0c7c*/ 	.byte	0x04, 0x28
        /*0c7e*/ 	.short	(.L_28 - .L_27)


	//   ....[0]....
.L_27:
        /*0c80*/ 	.word	0x00000070


	//   ....[1]....
        /*0c84*/ 	.word	0x00000080


	//   ....[2]....
        /*0c88*/ 	.word	0x000001a0


	//   ....[3]....
        /*0c8c*/ 	.word	0x00000390


	//   ....[4]....
        /*0c90*/ 	.word	0x000012d0


	//----- nvinfo : EIATTR_REG_RECONFIG
	.align		4
.L_28:
        /*0c94*/ 	.byte	0x01, 0x54
	.zero		2


	//----- nvinfo : EIATTR_MBARRIER_INSTR_OFFSETS
	.align		4
        /*0c98*/ 	.byte	0x04, 0x39
        /*0c9a*/ 	.short	(.L_30 - .L_29)


	//   ....[0]....
.L_29:
        /*0c9c*/ 	.word	0x00000320
        /*0ca0*/ 	.word	0x000000ff
        /*0ca4*/ 	.word	0x00000000
        /*0ca8*/ 	.short	0x0100
        /*0caa*/ 	.byte	0x09
	.zero		1


	//   ....[1]....
        /*0cac*/ 	.word	0x00000330
        /*0cb0*/ 	.word	0x000000ff
        /*0cb4*/ 	.word	0x00000018
        /*0cb8*/ 	.short	0x0100
        /*0cba*/ 	.byte	0x09
	.zero		1


	//   ....[2]....
        /*0cbc*/ 	.word	0x00000340
        /*0cc0*/ 	.word	0x000000ff
        /*0cc4*/ 	.word	0x00000008
        /*0cc8*/ 	.short	0x0100
        /*0cca*/ 	.byte	0x09
	.zero		1


	//   ....[3]....
        /*0ccc*/ 	.word	0x00000350
        /*0cd0*/ 	.word	0x000000ff
        /*0cd4*/ 	.word	0x00000020
        /*0cd8*/ 	.short	0x0100
        /*0cda*/ 	.byte	0x09
	.zero		1


	//   ....[4]....
        /*0cdc*/ 	.word	0x00000360
        /*0ce0*/ 	.word	0x000000ff
        /*0ce4*/ 	.word	0x00000010
        /*0ce8*/ 	.short	0x0100
        /*0cea*/ 	.byte	0x09
	.zero		1


	//   ....[5]....
        /*0cec*/ 	.word	0x00000370
        /*0cf0*/ 	.word	0x000000ff
        /*0cf4*/ 	.word	0x00000028
        /*0cf8*/ 	.short	0x0100
        /*0cfa*/ 	.byte	0x09
	.zero		1


	//   ....[6]....
        /*0cfc*/ 	.word	0x000005b0
        /*0d00*/ 	.word	0x000000ff
        /*0d04*/ 	.word	0x00000040
        /*0d08*/ 	.short	0x0100
        /*0d0a*/ 	.byte	0x06
	.zero		1


	//   ....[7]....
        /*0d0c*/ 	.word	0x000005c0
        /*0d10*/ 	.word	0x000000ff
        /*0d14*/ 	.word	0x00000048
        /*0d18*/ 	.short	0x0100
        /*0d1a*/ 	.byte	0x06
	.zero		1


	//   ....[8]....
        /*0d1c*/ 	.word	0x00001ae0
        /*0d20*/ 	.word	0x000000ff
        /*0d24*/ 	.word	0x00000000
        /*0d28*/ 	.short	0x010a
        /*0d2a*/ 	.byte	0x06
	.zero		1


	//   ....[9]....
        /*0d2c*/ 	.word	0x00001b20
        /*0d30*/ 	.word	0x000000ff
        /*0d34*/ 	.word	0x00000000
        /*0d38*/ 	.short	0x010a
        /*0d3a*/ 	.byte	0x06
	.zero		1


	//   ....[10]....
        /*0d3c*/ 	.word	0x00002ce0
        /*0d40*/ 	.word	0x000000ff
        /*0d44*/ 	.word	0x00000000
        /*0d48*/ 	.short	0x010a
        /*0d4a*/ 	.byte	0x09
	.zero		1


	//   ....[11]....
        /*0d4c*/ 	.word	0x00002d20
        /*0d50*/ 	.word	0x000000ff
        /*0d54*/ 	.word	0x00000000
        /*0d58*/ 	.short	0x010a
        /*0d5a*/ 	.byte	0x09
	.zero		1


	//   ....[12]....
        /*0d5c*/ 	.word	0x00003cf0
        /*0d60*/ 	.word	0x000000ff
        /*0d64*/ 	.word	0x00000000
        /*0d68*/ 	.short	0x0101
        /*0d6a*/ 	.byte	0x08
	.zero		1


	//   ....[13]....
        /*0d6c*/ 	.word	0x00004ec0
        /*0d70*/ 	.word	0x000000ff
        /*0d74*/ 	.word	0x00000000
        /*0d78*/ 	.short	0x0101
        /*0d7a*/ 	.byte	0x08
	.zero		1


	//   ....[14]....
        /*0d7c*/ 	.word	0x0000f170
        /*0d80*/ 	.word	0x0000000d
        /*0d84*/ 	.word	0x00000018
        /*0d88*/ 	.short	0x010a
        /*0d8a*/ 	.byte	0x3f
	.zero		1


	//   ....[15]....
        /*0d8c*/ 	.word	0x0000f530
        /*0d90*/ 	.word	0x00000004
        /*0d94*/ 	.word	0x00000048
        /*0d98*/ 	.short	0x0101
        /*0d9a*/ 	.byte	0x3f
	.zero		1


	//   ....[16]....
        /*0d9c*/ 	.word	0x0000fca0
        /*0da0*/ 	.word	0x00000007
        /*0da4*/ 	.word	0x00000000
        /*0da8*/ 	.short	0x010a
        /*0daa*/ 	.byte	0x3f
	.zero		1


	//   ....[17]....
        /*0dac*/ 	.word	0x0000fd20
        /*0db0*/ 	.word	0x00000009
        /*0db4*/ 	.word	0x00000000
        /*0db8*/ 	.short	0x010a
        /*0dba*/ 	.byte	0x3f
	.zero		1


	//   ....[18]....
        /*0dbc*/ 	.word	0x0000fdb0
        /*0dc0*/ 	.word	0x00000003
        /*0dc4*/ 	.word	0x00000000
        /*0dc8*/ 	.short	0x010a
        /*0dca*/ 	.byte	0x3f
	.zero		1


	//   ....[19]....
        /*0dcc*/ 	.word	0x0000fe20
        /*0dd0*/ 	.word	0x00000003
        /*0dd4*/ 	.word	0x00000000
        /*0dd8*/ 	.short	0x010a
        /*0dda*/ 	.byte	0x3f
	.zero		1


	//   ....[20]....
        /*0ddc*/ 	.word	0x0000fe90
        /*0de0*/ 	.word	0x00000000
        /*0de4*/ 	.word	0x00000000
        /*0de8*/ 	.short	0x010a
        /*0dea*/ 	.byte	0x3f
	.zero		1


	//   ....[21]....
        /*0dec*/ 	.word	0x0000ff70
        /*0df0*/ 	.word	0x0000000d
        /*0df4*/ 	.word	0x00000018
        /*0df8*/ 	.short	0x010a
        /*0dfa*/ 	.byte	0x3f
	.zero		1


	//   ....[22]....
        /*0dfc*/ 	.word	0x00010050
        /*0e00*/ 	.word	0x00000007
        /*0e04*/ 	.word	0x00000000
        /*0e08*/ 	.short	0x010a
        /*0e0a*/ 	.byte	0x3f
	.zero		1


	//   ....[23]....
        /*0e0c*/ 	.word	0x000100a0
        /*0e10*/ 	.word	0x00000009
        /*0e14*/ 	.word	0x00000000
        /*0e18*/ 	.short	0x010a
        /*0e1a*/ 	.byte	0x3f
	.zero		1


	//----- nvinfo : EIATTR_NUM_MBARRIERS
	.align		4
.L_30:
        /*0e1c*/ 	.byte	0x03, 0x38
        /*0e1e*/ 	.short	0x0008


	//----- nvinfo : EIATTR_EXIT_INSTR_OFFSETS
	.align		4
        /*0e20*/ 	.byte	0x04, 0x1c
        /*0e22*/ 	.short	(.L_32 - .L_31)


	//   ....[0]....
.L_31:
        /*0e24*/ 	.word	0x00000620


	//   ....[1]....
        /*0e28*/ 	.word	0x00000f70


	//   ....[2]....
        /*0e2c*/ 	.word	0x0000e7b0


	//   ....[3]....
        /*0e30*/ 	.word	0x0000ee00


	//   ....[4]....
        /*0e34*/ 	.word	0x0000fe00


	//----- nvinfo : EIATTR_MAX_THREADS
	.align		4
.L_32:
        /*0e38*/ 	.byte	0x04, 0x05
        /*0e3a*/ 	.short	(.L_34 - .L_33)
.L_33:
        /*0e3c*/ 	.word	0x00000180
        /*0e40*/ 	.word	0x00000001
        /*0e44*/ 	.word	0x00000001


	//----- nvinfo : EIATTR_CRS_STACK_SIZE
	.align		4
.L_34:
        /*0e48*/ 	.byte	0x04, 0x1e
        /*0e4a*/ 	.short	(.L_36 - .L_35)
.L_35:
        /*0e4c*/ 	.word	0x00000000


	//----- nvinfo : EIATTR_CBANK_PARAM_SIZE
	.align		4
.L_36:
        /*0e50*/ 	.byte	0x03, 0x19
        /*0e52*/ 	.short	0x0470


	//----- nvinfo : EIATTR_PARAM_CBANK
	.align		4
        /*0e54*/ 	.byte	0x04, 0x0a
        /*0e56*/ 	.short	(.L_38 - .L_37)
	.align		4
.L_37:
        /*0e58*/ 	.word	index@(.nv.constant0._ZN7cutlass13device_kernelINS_4gemm6kernel13GemmUniversalIN4cute5tupleIJiiiiEEENS1_10collective13CollectiveMmaINS1_37MainloopSm90TmaGmmaWarpSpecializedFP8ILi3ENS5_IJNS4_1CILi1EEESB_SB_EEENS1_35KernelTmaWarpSpecializedCooperativeEEENS5_IJNSA_ILi128EEENSA_ILi256EEENSA_ILi32EEEEEENS_12float_e4m3_tENS5_IJlSB_lEEESJ_SK_NS4_8TiledMMAINS4_8MMA_AtomIJNS4_4SM904GMMA31MMA_64x256x32_F32E4M3E4M3_SS_TNILNSO_7ScaleInE1ELSQ_1EEEEEENS4_6LayoutINS5_IJNSA_ILi2EEESB_SB_EEENS5_IJSB_NSA_ILi0EEESW_EEEEENS5_IJNS4_10UnderscoreESZ_SZ_EEEEENS4_13SM90_TMA_LOADENS4_14ComposedLayoutINS4_7SwizzleILi1ELi4ELi3EEENS4_18smem_ptr_flag_bitsILi8EEENST_INS5_IJNSA_ILi8EEESH_EEENS5_IJSH_SB_EEEEEEEvNS4_8identityES12_S1C_vS1D_EENS_8epilogue10collective6detail29Sm90TmaWarpSpecializedAdapterINS1G_15DefaultEpilogueISJ_SK_SK_NS1F_6thread17LinearCombinationISJ_Li1EffLNS1K_9ScaleType4KindE0ELNS_15FloatRoundStyleE2ESJ_EENS1_15EpilogueDefaultEEEEEvvEEEEvNT_6ParamsE)
        /*0e5c*/ 	.short	0x0210
        /*0e5e*/ 	.short	0x0470


	//----- nvinfo : EIATTR_SW_WAR
	.align		4
.L_38:
        /*0e60*/ 	.byte	0x04, 0x36
        /*0e62*/ 	.short	(.L_40 - .L_39)
.L_39:
        /*0e64*/ 	.word	0x00000008
.L_40:


//--------------------- .nv.callgraph             --------------------------
	.section	.nv.callgraph,"",@"SHT_CUDA_CALLGRAPH"
	.align	4
	.sectionentsize	8
	.align		4
        /*0000*/ 	.word	0x00000000
	.align		4
        /*0004*/ 	.word	0xffffffff
	.align		4
        /*0008*/ 	.word	0x00000000
	.align		4
        /*000c*/ 	.word	0xfffffffe
	.align		4
        /*0010*/ 	.word	0x00000000
	.align		4
        /*0014*/ 	.word	0xfffffffd
	.align		4
        /*0018*/ 	.word	0x00000000
	.align		4
        /*001c*/ 	.word	0xfffffffc


//--------------------- .nv.constant4             --------------------------
	.section	.nv.constant4,"a",@progbits
	.align	8
	.align		8
.nv.constant4:
        /*0000*/ 	.dword	_ZN39_INTERNAL_a0a3f67b_4_k_cu_5425507c_43824cuda3std3__45__cpo5beginE
	.align		8
        /*0008*/ 	.dword	_ZN39_INTERNAL_a0a3f67b_4_k_cu_5425507c_43824cuda3std3__45__cpo3endE
	.align		8
        /*0010*/ 	.dword	_ZN39_INTERNAL_a0a3f67b_4_k_cu_5425507c_43824cuda3std3__45__cpo6cbeginE
	.align		8
        /*0018*/ 	.dword	_ZN39_INTERNAL_a0a3f67b_4_k_cu_5425507c_43824cuda3std3__45__cpo4cendE
	.align		8
        /*0020*/ 	.dword	_ZN39_INTERNAL_a0a3f67b_4_k_cu_5425507c_43824cuda3std3__441_GLOBAL__N__a0a3f67b_4_k_cu_5425507c_43826ignoreE
	.align		8
        /*0028*/ 	.dword	_ZN39_INTERNAL_a0a3f67b_4_k_cu_5425507c_43824cuda3std3__419piecewise_constructE
	.align		8
        /*0030*/ 	.dword	_ZN39_INTERNAL_a0a3f67b_4_k_cu_5425507c_43824cuda3std3__48in_placeE
	.align		8
        /*0038*/ 	.dword	_ZN39_INTERNAL_a0a3f67b_4_k_cu_5425507c_43824cuda3std6ranges3__45__cpo4swapE
	.align		8
        /*0040*/ 	.dword	_ZN39_INTERNAL_a0a3f67b_4_k_cu_5425507c_43824cuda3std6ranges3__45__cpo9iter_moveE
	.align		8
        /*0048*/ 	.dword	_ZN39_INTERNAL_a0a3f67b_4_k_cu_5425507c_43824cute7productE
	.align		8
        /*0050*/ 	.dword	_ZN39_INTERNAL_a0a3f67b_4_k_cu_5425507c_43824cute1_E


//--------------------- .text._ZN7cutlass13device_kernelINS_4gemm6kernel13GemmUniversalIN4cute5tupleIJiiiiEEENS1_10collective13CollectiveMmaINS1_37MainloopSm90TmaGmmaWarpSpecializedFP8ILi3ENS5_IJNS4_1CILi1EEESB_SB_EEENS1_35KernelTmaWarpSpecializedCooperativeEEENS5_IJNSA_ILi128EEENSA_ILi256EEENSA_ILi32EEEEEENS_12float_e4m3_tENS5_IJlSB_lEEESJ_SK_NS4_8TiledMMAINS4_8MMA_AtomIJNS4_4SM904GMMA31MMA_64x256x32_F32E4M3E4M3_SS_TNILNSO_7ScaleInE1ELSQ_1EEEEEENS4_6LayoutINS5_IJNSA_ILi2EEESB_SB_EEENS5_IJSB_NSA_ILi0EEESW_EEEEENS5_IJNS4_10UnderscoreESZ_SZ_EEEEENS4_13SM90_TMA_LOADENS4_14ComposedLayoutINS4_7SwizzleILi1ELi4ELi3EEENS4_18smem_ptr_flag_bitsILi8EEENST_INS5_IJNSA_ILi8EEESH_EEENS5_IJSH_SB_EEEEEEEvNS4_8identityES12_S1C_vS1D_EENS_8epilogue10collective6detail29Sm90TmaWarpSpecializedAdapterINS1G_15DefaultEpilogueISJ_SK_SK_NS1F_6thread17LinearCombinationISJ_Li1EffLNS1K_9ScaleType4KindE0ELNS_15FloatRoundStyleE2ESJ_EENS1_15EpilogueDefaultEEEEEvvEEEEvNT_6ParamsE --------------------------
	.section	.text._ZN7cutlass13device_kernelINS_4gemm6kernel13GemmUniversalIN4cute5tupleIJiiiiEEENS1_10collective13CollectiveMmaINS1_37MainloopSm90TmaGmmaWarpSpecializedFP8ILi3ENS5_IJNS4_1CILi1EEESB_SB_EEENS1_35KernelTmaWarpSpecializedCooperativeEEENS5_IJNSA_ILi128EEENSA_ILi256EEENSA_ILi32EEEEEENS_12float_e4m3_tENS5_IJlSB_lEEESJ_SK_NS4_8TiledMMAINS4_8MMA_AtomIJNS4_4SM904GMMA31MMA_64x256x32_F32E4M3E4M3_SS_TNILNSO_7ScaleInE1ELSQ_1EEEEEENS4_6LayoutINS5_IJNSA_ILi2EEESB_SB_EEENS5_IJSB_NSA_ILi0EEESW_EEEEENS5_IJNS4_10UnderscoreESZ_SZ_EEEEENS4_13SM90_TMA_LOADENS4_14ComposedLayoutINS4_7SwizzleILi1ELi4ELi3EEENS4_18smem_ptr_flag_bitsILi8EEENST_INS5_IJNSA_ILi8EEESH_EEENS5_IJSH_SB_EEEEEEEvNS4_8identityES12_S1C_vS1D_EENS_8epilogue10collective6detail29Sm90TmaWarpSpecializedAdapterINS1G_15DefaultEpilogueISJ_SK_SK_NS1F_6thread17LinearCombinationISJ_Li1EffLNS1K_9ScaleType4KindE0ELNS_15FloatRoundStyleE2ESJ_EENS1_15EpilogueDefaultEEEEEvvEEEEvNT_6ParamsE,"ax",@progbits
	.align	128
.text._ZN7cutlass13device_kernelINS_4gemm6kernel13GemmUniversalIN4cute5tupleIJiiiiEEENS1_10collective13CollectiveMmaINS1_37MainloopSm90TmaGmmaWarpSpecializedFP8ILi3ENS5_IJNS4_1CILi1EEESB_SB_EEENS1_35KernelTmaWarpSpecializedCooperativeEEENS5_IJNSA_ILi128EEENSA_ILi256EEENSA_ILi32EEEEEENS_12float_e4m3_tENS5_IJlSB_lEEESJ_SK_NS4_8TiledMMAINS4_8MMA_AtomIJNS4_4SM904GMMA31MMA_64x256x32_F32E4M3E4M3_SS_TNILNSO_7ScaleInE1ELSQ_1EEEEEENS4_6LayoutINS5_IJNSA_ILi2EEESB_SB_EEENS5_IJSB_NSA_ILi0EEESW_EEEEENS5_IJNS4_10UnderscoreESZ_SZ_EEEEENS4_13SM90_TMA_LOADENS4_14ComposedLayoutINS4_7SwizzleILi1ELi4ELi3EEENS4_18smem_ptr_flag_bitsILi8EEENST_INS5_IJNSA_ILi8EEESH_EEENS5_IJSH_SB_EEEEEEEvNS4_8identityES12_S1C_vS1D_EENS_8epilogue10collective6detail29Sm90TmaWarpSpecializedAdapterINS1G_15DefaultEpilogueISJ_SK_SK_NS1F_6thread17LinearCombinationISJ_Li1EffLNS1K_9ScaleType4KindE0ELNS_15FloatRoundStyleE2ESJ_EENS1_15EpilogueDefaultEEEEEvvEEEEvNT_6ParamsE:
        .type           _ZN7cutlass13device_kernelINS_4gemm6kernel13GemmUniversalIN4cute5tupleIJiiiiEEENS1_10collective13CollectiveMmaINS1_37MainloopSm90TmaGmmaWarpSpecializedFP8ILi3ENS5_IJNS4_1CILi1EEESB_SB_EEENS1_35KernelTmaWarpSpecializedCooperativeEEENS5_IJNSA_ILi128EEENSA_ILi256EEENSA_ILi32EEEEEENS_12float_e4m3_tENS5_IJlSB_lEEESJ_SK_NS4_8TiledMMAINS4_8MMA_AtomIJNS4_4SM904GMMA31MMA_64x256x32_F32E4M3E4M3_SS_TNILNSO_7ScaleInE1ELSQ_1EEEEEENS4_6LayoutINS5_IJNSA_ILi2EEESB_SB_EEENS5_IJSB_NSA_ILi0EEESW_EEEEENS5_IJNS4_10UnderscoreESZ_SZ_EEEEENS4_13SM90_TMA_LOADENS4_14ComposedLayoutINS4_7SwizzleILi1ELi4ELi3EEENS4_18smem_ptr_flag_bitsILi8EEENST_INS5_IJNSA_ILi8EEESH_EEENS5_IJSH_SB_EEEEEEEvNS4_8identityES12_S1C_vS1D_EENS_8epilogue10collective6detail29Sm90TmaWarpSpecializedAdapterINS1G_15DefaultEpilogueISJ_SK_SK_NS1F_6thread17LinearCombinationISJ_Li1EffLNS1K_9ScaleType4KindE0ELNS_15FloatRoundStyleE2ESJ_EENS1_15EpilogueDefaultEEEEEvvEEEEvNT_6ParamsE,@function
        .size           _ZN7cutlass13device_kernelINS_4gemm6kernel13GemmUniversalIN4cute5tupleIJiiiiEEENS1_10collective13CollectiveMmaINS1_37MainloopSm90TmaGmmaWarpSpecializedFP8ILi3ENS5_IJNS4_1CILi1EEESB_SB_EEENS1_35KernelTmaWarpSpecializedCooperativeEEENS5_IJNSA_ILi128EEENSA_ILi256EEENSA_ILi32EEEEEENS_12float_e4m3_tENS5_IJlSB_lEEESJ_SK_NS4_8TiledMMAINS4_8MMA_AtomIJNS4_4SM904GMMA31MMA_64x256x32_F32E4M3E4M3_SS_TNILNSO_7ScaleInE1ELSQ_1EEEEEENS4_6LayoutINS5_IJNSA_ILi2EEESB_SB_EEENS5_IJSB_NSA_ILi0EEESW_EEEEENS5_IJNS4_10UnderscoreESZ_SZ_EEEEENS4_13SM90_TMA_LOADENS4_14ComposedLayoutINS4_7SwizzleILi1ELi4ELi3EEENS4_18smem_ptr_flag_bitsILi8EEENST_INS5_IJNSA_ILi8EEESH_EEENS5_IJSH_SB_EEEEEEEvNS4_8identityES12_S1C_vS1D_EENS_8epilogue10collective6detail29Sm90TmaWarpSpecializedAdapterINS1G_15DefaultEpilogueISJ_SK_SK_NS1F_6thread17LinearCombinationISJ_Li1EffLNS1K_9ScaleType4KindE0ELNS_15FloatRoundStyleE2ESJ_EENS1_15EpilogueDefaultEEEEEvvEEEEvNT_6ParamsE,(.L_x_327 - _ZN7cutlass13device_kernelINS_4gemm6kernel13GemmUniversalIN4cute5tupleIJiiiiEEENS1_10collective13CollectiveMmaINS1_37MainloopSm90TmaGmmaWarpSpecializedFP8ILi3ENS5_IJNS4_1CILi1EEESB_SB_EEENS1_35KernelTmaWarpSpecializedCooperativeEEENS5_IJNSA_ILi128EEENSA_ILi256EEENSA_ILi32EEEEEENS_12float_e4m3_tENS5_IJlSB_lEEESJ_SK_NS4_8TiledMMAINS4_8MMA_AtomIJNS4_4SM904GMMA31MMA_64x256x32_F32E4M3E4M3_SS_TNILNSO_7ScaleInE1ELSQ_1EEEEEENS4_6LayoutINS5_IJNSA_ILi2EEESB_SB_EEENS5_IJSB_NSA_ILi0EEESW_EEEEENS5_IJNS4_10UnderscoreESZ_SZ_EEEEENS4_13SM90_TMA_LOADENS4_14ComposedLayoutINS4_7SwizzleILi1ELi4ELi3EEENS4_18smem_ptr_flag_bitsILi8EEENST_INS5_IJNSA_ILi8EEESH_EEENS5_IJSH_SB_EEEEEEEvNS4_8identityES12_S1C_vS1D_EENS_8epilogue10collective6detail29Sm90TmaWarpSpecializedAdapterINS1G_15DefaultEpilogueISJ_SK_SK_NS1F_6thread17LinearCombinationISJ_Li1EffLNS1K_9ScaleType4KindE0ELNS_15FloatRoundStyleE2ESJ_EENS1_15EpilogueDefaultEEEEEvvEEEEvNT_6ParamsE)
        .other          _ZN7cutlass13device_kernelINS_4gemm6kernel13GemmUniversalIN4cute5tupleIJiiiiEEENS1_10collective13CollectiveMmaINS1_37MainloopSm90TmaGmmaWarpSpecializedFP8ILi3ENS5_IJNS4_1CILi1EEESB_SB_EEENS1_35KernelTmaWarpSpecializedCooperativeEEENS5_IJNSA_ILi128EEENSA_ILi256EEENSA_ILi32EEEEEENS_12float_e4m3_tENS5_IJlSB_lEEESJ_SK_NS4_8TiledMMAINS4_8MMA_AtomIJNS4_4SM904GMMA31MMA_64x256x32_F32E4M3E4M3_SS_TNILNSO_7ScaleInE1ELSQ_1EEEEEENS4_6LayoutINS5_IJNSA_ILi2EEESB_SB_EEENS5_IJSB_NSA_ILi0EEESW_EEEEENS5_IJNS4_10UnderscoreESZ_SZ_EEEEENS4_13SM90_TMA_LOADENS4_14ComposedLayoutINS4_7SwizzleILi1ELi4ELi3EEENS4_18smem_ptr_flag_bitsILi8EEENST_INS5_IJNSA_ILi8EEESH_EEENS5_IJSH_SB_EEEEEEEvNS4_8identityES12_S1C_vS1D_EENS_8epilogue10collective6detail29Sm90TmaWarpSpecializedAdapterINS1G_15DefaultEpilogueISJ_SK_SK_NS1F_6thread17LinearCombinationISJ_Li1EffLNS1K_9ScaleType4KindE0ELNS_15FloatRoundStyleE2ESJ_EENS1_15EpilogueDefaultEEEEEvvEEEEvNT_6ParamsE,@"STO_CUDA_ENTRY STV_DEFAULT"
_ZN7cutlass13device_kernelINS_4gemm6kernel13GemmUniversalIN4cute5tupleIJiiiiEEENS1_10collective13CollectiveMmaINS1_37MainloopSm90TmaGmmaWarpSpecializedFP8ILi3ENS5_IJNS4_1CILi1EEESB_SB_EEENS1_35KernelTmaWarpSpecializedCooperativeEEENS5_IJNSA_ILi128EEENSA_ILi256EEENSA_ILi32EEEEEENS_12float_e4m3_tENS5_IJlSB_lEEESJ_SK_NS4_8TiledMMAINS4_8MMA_AtomIJNS4_4SM904GMMA31MMA_64x256x32_F32E4M3E4M3_SS_TNILNSO_7ScaleInE1ELSQ_1EEEEEENS4_6LayoutINS5_IJNSA_ILi2EEESB_SB_EEENS5_IJSB_NSA_ILi0EEESW_EEEEENS5_IJNS4_10UnderscoreESZ_SZ_EEEEENS4_13SM90_TMA_LOADENS4_14ComposedLayoutINS4_7SwizzleILi1ELi4ELi3EEENS4_18smem_ptr_flag_bitsILi8EEENST_INS5_IJNSA_ILi8EEESH_EEENS5_IJSH_SB_EEEEEEEvNS4_8identityES12_S1C_vS1D_EENS_8epilogue10collective6detail29Sm90TmaWarpSpecializedAdapterINS1G_15DefaultEpilogueISJ_SK_SK_NS1F_6thread17LinearCombinationISJ_Li1EffLNS1K_9ScaleType4KindE0ELNS_15FloatRoundStyleE2ESJ_EENS1_15EpilogueDefaultEEEEEvvEEEEvNT_6ParamsE:
[----:B------:R-:W0:Y:S02]  /*0000*/  LDC R1, c[0x0][0x28] ;  /* 0x00000a00ff017b82 */ /* 0x000e240000000800 */
[----:B0-----:R-:W-:Y:S01]  /*0010*/  VIADD R1, R1, 0xffffff00 ;  /* 0xffffff0001017836 */ /* 0x001fe20000000000 */
[----:B------:R-:W0:Y:S01]  /*0020*/  S2R R2, SR_TID.X ;  /* 0x0000000000027919 */ /* 0x000e220000002100 */
[----:B------:R-:W-:Y:S01]  /*0030*/  ELECT P0, URZ, PT ;  /* 0x00000000003f782f */ /* 0x000fe20003800000 */
[----:B------:R-:W-:Y:S01]  /*0040*/  BSSY B0, `(.L_x_0) ;  /* 0x0000015000007945 */ /* 0x000fe20003800000 */
[--C-:B0-----:R-:W-:Y:S02]  /*0050*/  SHF.R.U32.HI R0, RZ, 0x5, R2.reuse ;  /* 0x00000005ff007819 */ /* 0x101fe40000011602 */
[----:B------:R-:W-:-:S03]  /*0060*/  SHF.R.U32.HI R2, RZ, 0x7, R2 ;  /* 0x00000007ff027819 */ /* 0x000fc60000011602 */
[----:B------:R-:W0:Y:S04]  /*0070*/  SHFL.IDX PT, R3, R0, RZ, 0x1f ;  /* 0x00001fff00037589 */ /* 0x000e2800000e0000 */
[----:B------:R-:W1:Y:S01]  /*0080*/  SHFL.IDX PT, R2, R2, RZ, 0x1f ;  /* 0x00001fff02027589 */ /* 0x000e6200000e0000 */
[----:B0-----:R-:W-:Y:S02]  /*0090*/  R2UR UR4, R3 ;  /* 0x00000000030472ca */ /* 0x001fe400000e0000 */
[----:B-1----:R-:W-:-:S11]  /*00a0*/  R2UR UR6, R2 ;  /* 0x00000000020672ca */ /* 0x002fd600000e0000 */
[----:B------:R-:W-:Y:S02]  /*00b0*/  USHF.R.S32.HI UR5, URZ, 0x1f, UR4 ;  /* 0x0000001f3f057899 */ /* 0x000fe40008011404 */
[----:B------:R-:W-:Y:S02]  /*00c0*/  ISETP.NE.OR P0, PT, RZ, UR4, !P0 ;  /* 0x00000004ff007c0c */ /* 0x000fe4000c705670 */
[----:B------:R-:W-:-:S04]  /*00d0*/  ULEA.HI UR5, UR5, UR4, URZ, 0x2 ;  /* 0x0000000405057291 */ /* 0x000fc8000f8f103f */
[----:B------:R-:W-:-:S04]  /*00e0*/  ULOP3.LUT UR5, UR5, 0xfffffffc, URZ, 0xc0, !UPT ;  /* 0xfffffffc05057892 */ /* 0x000fc8000f8ec03f */
[----:B------:R-:W-:-:S03]  /*00f0*/  UIADD3 UR8, UR4, -UR5, URZ ;  /* 0x8000000504087290 */ /* 0x000fc6000fffe03f */
[----:B------:R-:W-:Y:S09]  /*0100*/  @P0 BRA `(.L_x_1) ;  /* 0x0000000000200947 */ /* 0x000ff20003800000 */
[----:B------:R-:W-:Y:S02]  /*0110*/  ULDC.64 UR4, c[0x0][0x198] ;  /* 0x0000660000047ab9 */ /* 0x000fe40000000a00 */
[----:B------:R-:W-:Y:S02]  /*0120*/  UIADD3 UR10, UP0, UR4, 0xf0, URZ ;  /* 0x000000f0040a7890 */ /* 0x000fe4000ff1e03f */
[----:B------:R-:W-:Y:S02]  /*0130*/  UIADD3 UR4, UP1, UR4, 0x1f0, URZ ;  /* 0x000001f004047890 */ /* 0x000fe4000ff3e03f */
[----:B------:R-:W-:Y:S02]  /*0140*/  UIADD3.X UR11, URZ, UR5, URZ, UP0, !UPT ;  /* 0x000000053f0b7290 */ /* 0x000fe400087fe43f */
[----:B------:R-:W-:-:S07]  /*0150*/  UIADD3.X UR5, URZ, UR5, URZ, UP1, !UPT ;  /* 0x000000053f057290 */ /* 0x000fce0008ffe43f */
[----:B------:R0:W-:Y:S02]  /*0160*/  UTMACCTL.PF [UR10] ;  /* 0x000000000a0079b9 */ /* 0x0001e40008040000 */
[----:B------:R0:W-:Y:S02]  /*0170*/  UTMACCTL.PF [UR4] ;  /* 0x00000000040079b9 */ /* 0x0001e40008040000 */
[----:B0-----:R-:W-:Y:S01]  /*0180*/  NOP ;  /* 0x0000000000007918 */ /* 0x001fe20000000000 */
.L_x_1:
[----:B------:R-:W-:Y:S05]  /*0190*/  BSYNC B0 ;  /* 0x0000000000007941 */ /* 0x000fea0003800000 */
.L_x_0:
[----:B------:R-:W0:Y:S01]  /*01a0*/  SHFL.IDX PT, R2, R0, RZ, 0x1f ;  /* 0x00001fff00027589 */ /* 0x000e2200000e0000 */
[----:B------:R-:W-:Y:S01]  /*01b0*/  UISETP.NE.AND UP0, UPT, UR8, 0x3, UPT ;  /* 0x000000030800788c */ /* 0x000fe2000bf05270 */
[----:B------:R-:W-:Y:S01]  /*01c0*/  ISETP.NE.AND P1, PT, RZ, UR6, PT ;  /* 0x00000006ff007c0c */ /* 0x000fe2000bf25270 */
[----:B------:R-:W-:Y:S02]  /*01d0*/  UIADD3 UR10, UR6, -0x1, URZ ;  /* 0xffffffff060a7890 */ /* 0x000fe4000fffe03f */
[----:B------:R-:W-:Y:S02]  /*01e0*/  UISETP.EQ.OR UP0, UPT, UR8, URZ, !UP0 ;  /* 0x0000003f0800728c */ /* 0x000fe4000c702670 */
[----:B------:R-:W-:Y:S02]  /*01f0*/  UISETP.GE.U32.AND UP1, UPT, UR10, 0x2, UPT ;  /* 0x000000020a00788c */ /* 0x000fe4000bf26070 */
[----:B------:R-:W-:-:S04]  /*0200*/  UISETP.EQ.AND UP0, UPT, UR6, URZ, UP0 ;  /* 0x0000003f0600728c */ /* 0x000fc80008702270 */
[----:B------:R-:W-:-:S04]  /*0210*/  USEL UR13, URZ, 0x1, !UP0 ;  /* 0x000000013f0d7887 */ /* 0x000fc8000c000000 */
[----:B------:R-:W-:Y:S01]  /*0220*/  USEL UR13, UR13, 0x2, UP1 ;  /* 0x000000020d0d7887 */ /* 0x000fe20008800000 */
[----:B0-----:R-:W-:-:S13]  /*0230*/  ISETP.NE.AND P0, PT, R2, RZ, PT ;  /* 0x000000ff0200720c */ /* 0x001fda0003f05270 */
[----:B------:R-:W-:Y:S05]  /*0240*/  @P0 BRA `(.L_x_2) ;  /* 0x0000000000500947 */ /* 0x000fea0003800000 */
[----:B------:R-:W0:Y:S01]  /*0250*/  S2UR UR9, SR_CgaCtaId ;  /* 0x00000000000979c3 */ /* 0x000e220000008800 */
[----:B------:R-:W-:Y:S01]  /*0260*/  UMOV UR4, 0x400 ;  /* 0x0000040000047882 */ /* 0x000fe20000000000 */
[----:B------:R-:W-:Y:S01]  /*0270*/  UMOV UR5, 0x1 ;  /* 0x0000000100057882 */ /* 0x000fe20000000000 */
[----:B------:R-:W-:Y:S01]  /*0280*/  UMOV UR6, 0x100 ;  /* 0x0000010000067882 */ /* 0x000fe20000000000 */
[----:B------:R-:W-:Y:S01]  /*0290*/  ELECT P0, URZ, PT ;  /* 0x00000000003f782f */ /* 0x000fe20003800000 */
[----:B------:R-:W-:-:S04]  /*02a0*/  UIADD3 UR6, -UR6, 0x100000, URZ ;  /* 0x0010000006067890 */ /* 0x000fc8000fffe13f */
[----:B------:R-:W-:Y:S02]  /*02b0*/  USHF.L.U32 UR7, UR6, 0xb, URZ ;  /* 0x0000000b06077899 */ /* 0x000fe4000800063f */
[----:B------:R-:W-:Y:S02]  /*02c0*/  USHF.L.U32 UR6, UR6, 0x1, URZ ;  /* 0x0000000106067899 */ /* 0x000fe4000800063f */
[----:B0-----:R-:W-:Y:S02]  /*02d0*/  ULEA UR9, UR9, UR4, 0x18 ;  /* 0x0000000409097291 */ /* 0x001fe4000f8ec03f */
[----:B------:R-:W-:-:S04]  /*02e0*/  UIADD3 UR4, -UR5, 0x100000, URZ ;  /* 0x0010000005047890 */ /* 0x000fc8000fffe13f */
[----:B------:R-:W-:Y:S02]  /*02f0*/  USHF.L.U32 UR5, UR4, 0xb, URZ ;  /* 0x0000000b04057899 */ /* 0x000fe4000800063f */
[----:B------:R-:W-:Y:S01]  /*0300*/  USHF.L.U32 UR4, UR4, 0x1, URZ ;  /* 0x0000000104047899 */ /* 0x000fe2000800063f */
[----:B------:R-:W0:Y:S11]  /*0310*/  FENCE.VIEW.ASYNC.S ;  /* 0x00000000000073c6 */ /* 0x000e360000000000 */
[----:B0-----:R0:W1:Y:S01]  /*0320*/  SYNCS.EXCH.64 URZ, [UR9], UR4 ;  /* 0x00000004093f75b2 */ /* 0x0010620008000100 */
[----:B------:R0:W2:Y:S01]  /*0330*/  SYNCS.EXCH.64 URZ, [UR9+0x18], UR6 ;  /* 0x00001806093f75b2 */ /* 0x0000a20008000100 */
[----:B------:R0:W3:Y:S01]  /*0340*/  SYNCS.EXCH.64 URZ, [UR9+0x8], UR4 ;  /* 0x00000804093f75b2 */ /* 0x0000e20008000100 */
[----:B------:R0:W4:Y:S01]  /*0350*/  SYNCS.EXCH.64 URZ, [UR9+0x20], UR6 ;  /* 0x00002006093f75b2 */ /* 0x0001220008000100 */
[----:B------:R0:W0:Y:S01]  /*0360*/  SYNCS.EXCH.64 URZ, [UR9+0x10], UR4 ;  /* 0x00001004093f75b2 */ /* 0x0000220008000100 */
[----:B------:R0:W0:Y:S01]  /*0370*/  SYNCS.EXCH.64 URZ, [UR9+0x28], UR6 ;  /* 0x00002806093f75b2 */ /* 0x0000220008000100 */
[----:B------:R-:W-:Y:S01]  /*0380*/  NOP ;  /* 0x0000000000007918 */ /* 0x000fe20000000000 */
.L_x_2:
[----:B------:R-:W5:Y:S01]  /*0390*/  SHFL.IDX PT, R0, R0, RZ, 0x1f ;  /* 0x00001fff00007589 */ /* 0x000f6200000e0000 */
[----:B------:R-:W1:Y:S01]  /*03a0*/  LDC R2, c[0x0][0x65c] ;  /* 0x00019700ff027b82 */ /* 0x000e620000000800 */
[----:B------:R-:W-:Y:S01]  /*03b0*/  ELECT P0, URZ, PT ;  /* 0x00000000003f782f */ /* 0x000fe20003800000 */
[----:B------:R-:W-:Y:S01]  /*03c0*/  IMAD.MOV.U32 R3, RZ, RZ, RZ ;  /* 0x000000ffff037224 */ /* 0x000fe200078e00ff */
[----:B0-----:R-:W-:Y:S01]  /*03d0*/  UMOV UR4, 0x20 ;  /* 0x0000002000047882 */ /* 0x001fe20000000000 */
[----:B------:R-:W-:Y:S01]  /*03e0*/  NOP ;  /* 0x0000000000007918 */ /* 0x000fe20000000000 */
[----:B------:R-:W-:Y:S01]  /*03f0*/  NOP ;  /* 0x0000000000007918 */ /* 0x000fe20000000000 */
[----:B-----5:R-:W-:Y:S02]  /*0400*/  ISETP.NE.OR P0, PT, R0, RZ, !P0 ;  /* 0x000000ff0000720c */ /* 0x020fe40004705670 */
[----:B-1----:R-:W-:Y:S01]  /*0410*/  ISETP.NE.AND P2, PT, R2, 0x1, PT ;  /* 0x000000010200780c */ /* 0x002fe20003f45270 */
[----:B------:R-:W0:Y:S01]  /*0420*/  S2R R0, SR_CTAID.Y ;  /* 0x0000000000007919 */ /* 0x000e220000002600 */
[----:B------:R-:W1:Y:S09]  /*0430*/  S2R R2, SR_CTAID.X ;  /* 0x0000000000027919 */ /* 0x000e720000002500 */
[----:B------:R-:W-:Y:S01]  /*0440*/  VOTEU.ALL UP0, P0 ;  /* 0x00000000003f7886 */ /* 0x000fe20000000000 */
[----:B------:R-:W-:Y:S01]  /*0450*/  VOTEU.ALL UP1, P0 ;  /* 0x00000000003f7886 */ /* 0x000fe20000020000 */
[----:B------:R-:W1:Y:S01]  /*0460*/  @P2 LDC R7, c[0x0][0x10] ;  /* 0x00000400ff072b82 */ /* 0x000e620000000800 */
[----:B------:R-:W-:-:S02]  /*0470*/  @P2 IMAD.MOV.U32 R5, RZ, RZ, RZ ;  /* 0x000000ffff052224 */ /* 0x000fc400078e00ff */
[----:B------:R-:W-:Y:S01]  /*0480*/  @P2 IMAD.MOV.U32 R11, RZ, RZ, RZ ;  /* 0x000000ffff0b2224 */ /* 0x000fe200078e00ff */
[----:B------:R-:W-:Y:S01]  /*0490*/  @!UP0 UMOV UR6, 0x400 ;  /* 0x0000040000068882 */ /* 0x000fe20000000000 */
[----:B------:R-:W-:-:S04]  /*04a0*/  @!UP0 UIADD3 UR4, -UR4, 0x100000, URZ ;  /* 0x0010000004048890 */ /* 0x000fc8000fffe13f */
[----:B------:R-:W-:Y:S02]  /*04b0*/  @!UP0 USHF.L.U32 UR5, UR4, 0xb, URZ ;  /* 0x0000000b04058899 */ /* 0x000fe4000800063f */
[----:B------:R-:W-:Y:S01]  /*04c0*/  @!UP0 USHF.L.U32 UR4, UR4, 0x1, URZ ;  /* 0x0000000104048899 */ /* 0x000fe2000800063f */
[----:B------:R-:W5:Y:S08]  /*04d0*/  @!P2 LDC R9, c[0x0][0xc] ;  /* 0x00000300ff09ab82 */ /* 0x000f700000000800 */
[----:B------:R-:W2:Y:S01]  /*04e0*/  @!UP0 S2UR UR7, SR_CgaCtaId ;  /* 0x00000000000789c3 */ /* 0x000ea20000008800 */
[----:B0-----:R-:W-:-:S04]  /*04f0*/  @P2 IMAD.MOV.U32 R4, RZ, RZ, R0 ;  /* 0x000000ffff042224 */ /* 0x001fc800078e0000 */
[----:B-1----:R-:W-:-:S04]  /*0500*/  @P2 IMAD.WIDE.U32 R6, R2, R7, R4 ;  /* 0x0000000702062225 */ /* 0x002fc800078e0004 */
[----:B------:R-:W-:Y:S02]  /*0510*/  @P2 IMAD.MOV.U32 R16, RZ, RZ, R6 ;  /* 0x000000ffff102224 */ /* 0x000fe400078e0006 */
[----:B------:R-:W-:Y:S02]  /*0520*/  @P2 IMAD.IADD R17, R7, 0x1, R11 ;  /* 0x0000000107112824 */ /* 0x000fe400078e020b */
[----:B-----5:R-:W-:-:S04]  /*0530*/  @!P2 IMAD.WIDE.U32 R4, R9, R0, R2 ;  /* 0x000000000904a225 */ /* 0x020fc800078e0002 */
[----:B------:R-:W-:Y:S02]  /*0540*/  @!P2 IMAD.MOV.U32 R16, RZ, RZ, R4 ;  /* 0x000000ffff10a224 */ /* 0x000fe400078e0004 */
[----:B------:R-:W-:Y:S01]  /*0550*/  @!P2 IMAD.MOV.U32 R17, RZ, RZ, R5 ;  /* 0x000000ffff11a224 */ /* 0x000fe200078e0005 */
[----:B--2---:R-:W-:Y:S02]  /*0560*/  @!UP0 ULEA UR6, UR7, UR6, 0x18 ;  /* 0x0000000607068291 */ /* 0x004fe4000f8ec03f */
[----:B------:R0:W-:Y:S01]  /*0570*/  STL [R1+0x7c], R16 ;  /* 0x00007c1001007387 */ /* 0x0001e20000100800 */
[----:B------:R-:W-:-:S03]  /*0580*/  VOTEU.ALL UP0, P0 ;  /* 0x00000000003f7886 */ /* 0x000fc60000000000 */
[----:B------:R0:W-:Y:S04]  /*0590*/  STL [R1+0x78], R17 ;  /* 0x0000781101007387 */ /* 0x0001e80000100800 */
[----:B------:R-:W1:Y:S02]  /*05a0*/  FENCE.VIEW.ASYNC.S ;  /* 0x00000000000073c6 */ /* 0x000e640000000000 */
[----:B-1----:R0:W3:Y:S01]  /*05b0*/  @!UP0 SYNCS.EXCH.64 URZ, [UR6+0x40], UR4 ;  /* 0x00004004063f85b2 */ /* 0x0020e20008000100 */
[----:B------:R0:W3:Y:S01]  /*05c0*/  @!UP1 SYNCS.EXCH.64 URZ, [UR6+0x48], UR4 ;  /* 0x00004804063f95b2 */ /* 0x0000e20008000100 */
[----:B------:R-:W-:Y:S01]  /*05d0*/  NOP ;  /* 0x0000000000007918 */ /* 0x000fe20000000000 */
[----:B---34-:R-:W-:Y:S06]  /*05e0*/  BAR.SYNC.DEFER_BLOCKING 0x0 ;  /* 0x0000000000007b1d */ /* 0x018fec0000010000 */
[----:B0-----:R-:W-:Y:S05]  /*05f0*/  @!P1 BRA `(.L_x_3) ;  /* 0x000000e000709947 */ /* 0x001fea0003800000 */
[----:B------:R-:W-:-:S06]  /*0600*/  UISETP.GT.U32.AND UP0, UPT, UR10, 0x1, UPT ;  /* 0x000000010a00788c */ /* 0x000fcc000bf04070 */
[----:B------:R-:W-:-:S13]  /*0610*/  PLOP3.LUT P0, PT, PT, PT, UP0, 0x80, 0x0 ;  /* 0x000000000000781c */ /* 0x000fda0003f0f008 */
[----:B------:R-:W-:Y:S05]  /*0620*/  @P0 EXIT ;  /* 0x000000000000094d */ /* 0x000fea0003800000 */
[----:B------:R-:W-:Y:S01]  /*0630*/  IMAD.MOV.U32 R6, RZ, RZ, -0x1 ;  /* 0xffffffffff067424 */ /* 0x000fe200078e00ff */
[----:B------:R-:W-:Y:S01]  /*0640*/  ULDC.64 UR4, c[0x0][0x650] ;  /* 0x0001940000047ab9 */ /* 0x000fe20000000a00 */
[----:B------:R-:W-:Y:S01]  /*0650*/  IMAD.MOV.U32 R5, RZ, RZ, -0x1 ;  /* 0xffffffffff057424 */ /* 0x000fe200078e00ff */
[----:B------:R-:W-:Y:S01]  /*0660*/  ISETP.GE.U32.AND P0, PT, R16, UR4, PT ;  /* 0x0000000410007c0c */ /* 0x000fe2000bf06070 */
[----:B------:R-:W-:Y:S01]  /*0670*/  UMOV UR22, 0xffffffff ;  /* 0xffffffff00167882 */ /* 0x000fe20000000000 */
[----:B------:R0:W-:Y:S01]  /*0680*/  STL [R1+0x84], R6 ;  /* 0x0000840601007387 */ /* 0x0001e20000100800 */
[----:B------:R-:W-:Y:S02]  /*0690*/  PRMT R4, RZ, 0x7610, R4 ;  /* 0x00007610ff047816 */ /* 0x000fe40000000004 */
[----:B------:R-:W-:Y:S01]  /*06a0*/  ISETP.GE.U32.AND.EX P0, PT, R17, UR5, PT, P0 ;  /* 0x0000000511007c0c */ /* 0x000fe2000bf06100 */
[----:B------:R0:W-:-:S12]  /*06b0*/  STL [R1+0x80], R5 ;  /* 0x0000800501007387 */ /* 0x0001d80000100800 */
[----:B0-----:R-:W-:Y:S05]  /*06c0*/  @P0 BRA `(.L_x_4) ;  /* 0x0000000400680947 */ /* 0x001fea0003800000 */
[----:B------:R-:W0:Y:S01]  /*06d0*/  LDC.64 R12, c[0x0][0x628] ;  /* 0x00018a00ff0c7b82 */ /* 0x000e220000000a00 */
[----:B------:R-:W-:Y:S02]  /*06e0*/  IMAD.MOV.U32 R4, RZ, RZ, R16 ;  /* 0x000000ffff047224 */ /* 0x000fe400078e0010 */
[----:B------:R-:W-:-:S05]  /*06f0*/  IMAD.MOV.U32 R5, RZ, RZ, R17 ;  /* 0x000000ffff057224 */ /* 0x000fca00078e0011 */
[----:B------:R-:W1:Y:S08]  /*0700*/  LDC R10, c[0x0][0x630] ;  /* 0x00018c00ff0a7b82 */ /* 0x000e700000000800 */
[----:B------:R-:W2:Y:S01]  /*0710*/  LDC.64 R14, c[0x0][0x620] ;  /* 0x00018800ff0e7b82 */ /* 0x000ea20000000a00 */
[----:B0-----:R-:W-:-:S04]  /*0720*/  ISETP.NE.U32.AND P0, PT, R12, RZ, PT ;  /* 0x000000ff0c00720c */ /* 0x001fc80003f05070 */
[----:B------:R-:W-:-:S13]  /*0730*/  ISETP.NE.AND.EX P0, PT, R13, RZ, PT, P0 ;  /* 0x000000ff0d00720c */ /* 0x000fda0003f05300 */
[----:B-12---:R-:W-:Y:S05]  /*0740*/  @!P0 BRA `(.L_x_5) ;  /* 0x0000000000288947 */ /* 0x006fea0003800000 */
[----:B------:R-:W0:Y:S02]  /*0750*/  LDC R9, c[0x0][0x634] ;  /* 0x00018d00ff097b82 */ /* 0x000e240000000800 */
[----:B0-----:R-:W-:-:S05]  /*0760*/  IADD3 R9, P0, R16, R9, RZ ;  /* 0x0000000910097210 */ /* 0x001fca0007f1e0ff */
[----:B------:R-:W-:-:S04]  /*0770*/  IMAD.X R11, RZ, RZ, R17, P0 ;  /* 0x000000ffff0b7224 */ /* 0x000fc800000e0611 */
[----:B------:R-:W-:-:S04]  /*0780*/  IMAD.WIDE.U32 R4, R11, R12, RZ ;  /* 0x0000000c0b047225 */ /* 0x000fc800078e00ff */
[----:B------:R-:W-:-:S04]  /*0790*/  IMAD.WIDE.U32 R6, P0, R9, R13, R4 ;  /* 0x0000000d09067225 */ /* 0x000fc80007800004 */
[----:B------:R-:W-:-:S04]  /*07a0*/  IMAD.WIDE.U32 R4, R9, R12, RZ ;  /* 0x0000000c09047225 */ /* 0x000fc800078e00ff */
[----:B------:R-:W-:Y:S01]  /*07b0*/  IMAD.X R9, RZ, RZ, RZ, P0 ;  /* 0x000000ffff097224 */ /* 0x000fe200000e06ff */
[----:B------:R-:W-:Y:S01]  /*07c0*/  IADD3 RZ, P0, R5, R6, RZ ;  /* 0x0000000605ff7210 */ /* 0x000fe20007f1e0ff */
[----:B------:R-:W-:-:S04]  /*07d0*/  IMAD.MOV.U32 R8, RZ, RZ, R7 ;  /* 0x000000ffff087224 */ /* 0x000fc800078e0007 */
[----:B------:R-:W-:-:S08]  /*07e0*/  IMAD.WIDE.U32.X R4, R11, R13, R8, P0 ;  /* 0x0000000d0b047225 */ /* 0x000fd000000e0408 */
.L_x_5:
[-CC-:B------:R-:W-:Y:S01]  /*07f0*/  SHF.R.U64 R24, R4, R10.reuse, R5.reuse ;  /* 0x0000000a04187219 */ /* 0x180fe20000001205 */
[----:B------:R-:W0:Y:S01]  /*0800*/  LDC R8, c[0x0][0x618] ;  /* 0x00018600ff087b82 */ /* 0x000e220000000800 */
[----:B------:R-:W-:Y:S01]  /*0810*/  SHF.R.U32.HI R4, RZ, R10, R5 ;  /* 0x0000000aff047219 */ /* 0x000fe20000011605 */
[----:B------:R-:W-:Y:S01]  /*0820*/  ULDC UR4, c[0x0][0x150] ;  /* 0x0000540000047ab9 */ /* 0x000fe20000000800 */
[----:B------:R-:W-:Y:S01]  /*0830*/  IADD3 R9, P0, RZ, -R24, RZ ;  /* 0x80000018ff097210 */ /* 0x000fe20007f1e0ff */
[----:B------:R-:W-:Y:S01]  /*0840*/  IMAD.MOV.U32 R5, RZ, RZ, R17 ;  /* 0x000000ffff057224 */ /* 0x000fe200078e0011 */
[----:B------:R-:W-:-:S03]  /*0850*/  I2FP.F32.U32 R3, R2 ;  /* 0x0000000200037245 */ /* 0x000fc60000201000 */
[----:B------:R-:W1:Y:S01]  /*0860*/  LDC.64 R18, c[0x0][0x640] ;  /* 0x00019000ff127b82 */ /* 0x000e620000000a00 */
[----:B------:R-:W-:Y:S02]  /*0870*/  IMAD.X R11, RZ, RZ, ~R4, P0 ;  /* 0x000000ffff0b7224 */ /* 0x000fe400000e0e04 */
[----:B------:R-:W-:Y:S01]  /*0880*/  FMUL R3, R3, UR4 ;  /* 0x0000000403037c20 */ /* 0x000fe20008400000 */
[----:B------:R-:W-:Y:S01]  /*0890*/  IMAD.MOV.U32 R4, RZ, RZ, R16 ;  /* 0x000000ffff047224 */ /* 0x000fe200078e0010 */
[----:B------:R-:W-:Y:S01]  /*08a0*/  ULDC UR4, c[0x0][0x154] ;  /* 0x0000550000047ab9 */ /* 0x000fe20000000800 */
[-C--:B------:R-:W-:Y:S02]  /*08b0*/  IMAD R6, R11, R14.reuse, RZ ;  /* 0x0000000e0b067224 */ /* 0x080fe400078e02ff */
[C---:B------:R-:W-:Y:S01]  /*08c0*/  IMAD.WIDE.U32 R4, R9.reuse, R14, R4 ;  /* 0x0000000e09047225 */ /* 0x040fe200078e0004 */
[----:B------:R-:W2:Y:S01]  /*08d0*/  LDC R10, c[0x0][0x608] ;  /* 0x00018200ff0a7b82 */ /* 0x000ea20000000800 */
[----:B------:R-:W3:Y:S02]  /*08e0*/  F2I.U32.TRUNC.NTZ R3, R3 ;  /* 0x0000000300037305 */ /* 0x000ee4000020f000 */
[----:B------:R-:W-:-:S04]  /*08f0*/  IMAD R9, R9, R15, R6 ;  /* 0x0000000f09097224 */ /* 0x000fc800078e0206 */
[----:B------:R-:W-:Y:S01]  /*0900*/  IMAD.IADD R5, R5, 0x1, R9 ;  /* 0x0000000105057824 */ /* 0x000fe200078e0209 */
[----:B------:R-:W4:Y:S01]  /*0910*/  LDC R7, c[0x0][0x144] ;  /* 0x00005100ff077b82 */ /* 0x000f220000000800 */
[----:B------:R-:W-:-:S03]  /*0920*/  IMAD.MOV.U32 R9, RZ, RZ, 0x1 ;  /* 0x00000001ff097424 */ /* 0x000fc600078e00ff */
[----:B0-----:R-:W-:Y:S02]  /*0930*/  SHF.R.U64 R12, R4, R8, R5 ;  /* 0x00000008040c7219 */ /* 0x001fe40000001205 */
[----:B------:R-:W-:Y:S02]  /*0940*/  I2FP.F32.U32 R4, R0 ;  /* 0x0000000000047245 */ /* 0x000fe40000201000 */
[----:B------:R-:W0:Y:S01]  /*0950*/  LDC R14, c[0x0][0x658] ;  /* 0x00019600ff0e7b82 */ /* 0x000e220000000800 */
[----:B-1----:R-:W-:Y:S01]  /*0960*/  ISETP.NE.U32.AND P0, PT, R18, RZ, PT ;  /* 0x000000ff1200720c */ /* 0x002fe20003f05070 */
[----:B---3--:R-:W-:Y:S02]  /*0970*/  IMAD.MOV R6, RZ, RZ, -R3 ;  /* 0x000000ffff067224 */ /* 0x008fe400078e0a03 */
[----:B------:R-:W-:Y:S01]  /*0980*/  FMUL R4, R4, UR4 ;  /* 0x0000000404047c20 */ /* 0x000fe20008400000 */
[----:B------:R-:W-:Y:S01]  /*0990*/  SHF.R.U32.HI R3, RZ, R8, R5 ;  /* 0x00000008ff037219 */ /* 0x000fe20000011605 */
[----:B------:R-:W-:Y:S01]  /*09a0*/  IMAD.MOV.U32 R5, RZ, RZ, -0x1 ;  /* 0xffffffffff057424 */ /* 0x000fe200078e00ff */
[----:B------:R-:W-:Y:S01]  /*09b0*/  ISETP.NE.AND.EX P0, PT, R19, RZ, PT, P0 ;  /* 0x000000ff1300720c */ /* 0x000fe20003f05300 */
[----:B------:R1:W3:Y:S01]  /*09c0*/  F2I.U32.TRUNC.NTZ R11, R4 ;  /* 0x00000004000b7305 */ /* 0x0002e2000020f000 */
[----:B------:R-:W1:Y:S01]  /*09d0*/  LDC R13, c[0x0][0x148] ;  /* 0x00005200ff0d7b82 */ /* 0x000e620000000800 */
[----:B--2---:R-:W-:-:S02]  /*09e0*/  SHF.R.U64 R23, R12, R10, R3 ;  /* 0x0000000a0c177219 */ /* 0x004fc40000001203 */
[----:B------:R-:W-:-:S05]  /*09f0*/  SHF.R.U32.HI R3, RZ, R10, R3 ;  /* 0x0000000aff037219 */ /* 0x000fca0000011603 */
[----:B------:R-:W2:Y:S01]  /*0a00*/  LDC R17, c[0x0][0x600] ;  /* 0x00018000ff117b82 */ /* 0x000ea20000000800 */
[----:B----4-:R-:W-:-:S07]  /*0a10*/  IMAD R8, R7, R6, R2 ;  /* 0x0000000607087224 */ /* 0x010fce00078e0202 */
[----:B------:R-:W4:Y:S01]  /*0a20*/  LDC R16, c[0x0][0x648] ;  /* 0x00019200ff107b82 */ /* 0x000f220000000800 */
[-C--:B0-----:R-:W-:Y:S02]  /*0a30*/  SHF.L.U32 R2, R5, R14.reuse, RZ ;  /* 0x0000000e05027219 */ /* 0x081fe400000006ff */
[--C-:B------:R-:W-:Y:S02]  /*0a40*/  SHF.R.U64 R22, R23, R14, R3.reuse ;  /* 0x0000000e17167219 */ /* 0x100fe40000001203 */
[----:B------:R-:W-:Y:S02]  /*0a50*/  LOP3.LUT R10, RZ, R2, RZ, 0x33, !PT ;  /* 0x00000002ff0a7212 */ /* 0x000fe400078e33ff */
[-C--:B------:R-:W-:Y:S01]  /*0a60*/  SHF.R.U32.HI R3, RZ, R14.reuse, R3 ;  /* 0x0000000eff037219 */ /* 0x080fe20000011603 */
[----:B------:R-:W0:Y:S01]  /*0a70*/  LDC R21, c[0x0][0x638] ;  /* 0x00018e00ff157b82 */ /* 0x000e220000000800 */
[----:B------:R-:W-:Y:S01]  /*0a80*/  SHF.L.U32 R9, R9, R14, RZ ;  /* 0x0000000e09097219 */ /* 0x000fe200000006ff */
[----:B------:R-:W-:-:S06]  /*0a90*/  IMAD.MOV.U32 R2, RZ, RZ, R22 ;  /* 0x000000ffff027224 */ /* 0x000fcc00078e0016 */
[----:B------:R-:W0:Y:S01]  /*0aa0*/  LDC R20, c[0x0][0x610] ;  /* 0x00018400ff147b82 */ /* 0x000e220000000800 */
[----:B-1-3--:R-:W-:Y:S05]  /*0ab0*/  @!P0 BRA `(.L_x_6) ;  /* 0x0000000000288947 */ /* 0x00afea0003800000 */
[----:B------:R-:W1:Y:S02]  /*0ac0*/  LDC R7, c[0x0][0x64c] ;  /* 0x00019300ff077b82 */ /* 0x000e640000000800 */
[----:B-1----:R-:W-:-:S05]  /*0ad0*/  IADD3 R7, P0, R22, R7, RZ ;  /* 0x0000000716077210 */ /* 0x002fca0007f1e0ff */
        /* <DEDUP_REMOVED lines=8> */
.L_x_6:
[----:B----4-:R-:W-:Y:S01]  /*0b60*/  SHF.R.U64 R2, R2, R16, R3 ;  /* 0x0000001002027219 */ /* 0x010fe20000001203 */
[----:B--2---:R-:W-:Y:S01]  /*0b70*/  VIADD R3, R17, 0xffffffff ;  /* 0xffffffff11037836 */ /* 0x004fe20000000000 */
[----:B------:R-:W-:Y:S01]  /*0b80*/  LOP3.LUT R10, R23, R10, RZ, 0xc0, !PT ;  /* 0x0000000a170a7212 */ /* 0x000fe200078ec0ff */
[----:B------:R-:W-:Y:S01]  /*0b90*/  IMAD.MOV R11, RZ, RZ, -R11 ;  /* 0x000000ffff0b7224 */ /* 0x000fe200078e0a0b */
[----:B------:R-:W-:Y:S01]  /*0ba0*/  R2UR UR22, R24 ;  /* 0x00000000181672ca */ /* 0x000fe200000e0000 */
[----:B------:R-:W-:Y:S01]  /*0bb0*/  IMAD.MOV R4, RZ, RZ, -R2 ;  /* 0x000000ffff047224 */ /* 0x000fe200078e0a02 */
[----:B------:R-:W-:Y:S01]  /*0bc0*/  LOP3.LUT R3, R12, R3, RZ, 0xc0, !PT ;  /* 0x000000030c037212 */ /* 0x000fe200078ec0ff */
[----:B------:R-:W-:Y:S02]  /*0bd0*/  @P2 IMAD R8, R13, R11, R0 ;  /* 0x0000000b0d082224 */ /* 0x000fe400078e0200 */
[----:B------:R-:W-:Y:S02]  /*0be0*/  IMAD R9, R9, R2, R10 ;  /* 0x0000000209097224 */ /* 0x000fe400078e020a */
[----:B0-----:R-:W-:-:S02]  /*0bf0*/  IMAD R0, R4, R21, R22 ;  /* 0x0000001504007224 */ /* 0x001fc400078e0216 */
[----:B------:R-:W-:Y:S02]  /*0c00*/  IMAD R8, R9, R20, R8 ;  /* 0x0000001409087224 */ /* 0x000fe400078e0208 */
[----:B------:R-:W-:Y:S02]  /*0c10*/  IMAD R3, R0, R17, R3 ;  /* 0x0000001100037224 */ /* 0x000fe400078e0203 */
[----:B------:R-:W-:-:S03]  /*0c20*/  IMAD.MOV.U32 R4, RZ, RZ, 0x1 ;  /* 0x00000001ff047424 */ /* 0x000fc600078e00ff */
[----:B------:R-:W-:Y:S02]  /*0c30*/  SEL R2, R3, R8, !P2 ;  /* 0x0000000803027207 */ /* 0x000fe40005000000 */
[----:B------:R-:W-:-:S03]  /*0c40*/  SEL R0, R8, R3, !P2 ;  /* 0x0000000308007207 */ /* 0x000fc60005000000 */
[----:B------:R0:W-:Y:S04]  /*0c50*/  STL [R1+0x80], R2 ;  /* 0x0000800201007387 */ /* 0x0001e80000100800 */
[----:B------:R0:W-:Y:S02]  /*0c60*/  STL [R1+0x84], R0 ;  /* 0x0000840001007387 */ /* 0x0001e40000100800 */
.L_x_4:
[----:B------:R-:W-:-:S08]  /*0c70*/  NOP ;  /* 0x0000000000007918 */ /* 0x000fd00000000000 */
[----:B------:R-:W1:Y:S02]  /*0c80*/  USETMAXREG.TRY_ALLOC.CTAPOOL UP0, 0xe8 ;  /* 0x000000e8000079c8 */ /* 0x000e640008000600 */
[----:B-1----:R-:W-:-:S13]  /*0c90*/  PLOP3.LUT P0, PT, PT, PT, UP0, 0x80, 0x0 ;  /* 0x000000000000781c */ /* 0x002fda0003f0f008 */
[----:B------:R-:W-:Y:S05]  /*0ca0*/  @!P0 BRA `(.L_x_4) ;  /* 0xfffffffc00f08947 */ /* 0x000fea000383ffff */
[----:B------:R-:W-:Y:S01]  /*0cb0*/  ULDC.64 UR4, c[0x0][0x598] ;  /* 0x0001660000047ab9 */ /* 0x000fe20000000a00 */
[----:B------:R-:W-:Y:S01]  /*0cc0*/  ULDC.64 UR18, c[0x0][0x208] ;  /* 0x0000820000127ab9 */ /* 0x000fe20000000a00 */
[----:B------:R-:W-:-:S04]  /*0cd0*/  ISETP.NE.U32.AND P0, PT, RZ, UR4, PT ;  /* 0x00000004ff007c0c */ /* 0x000fc8000bf05070 */
[----:B------:R-:W-:-:S13]  /*0ce0*/  ISETP.NE.AND.EX P0, PT, RZ, UR5, PT, P0 ;  /* 0x00000005ff007c0c */ /* 0x000fda000bf05300 */
[----:B------:R-:W-:Y:S05]  /*0cf0*/  @!P0 BRA `(.L_x_7) ;  /* 0x0000000000208947 */ /* 0x000fea0003800000 */
[----:B0-----:R-:W0:Y:S02]  /*0d00*/  LDC.64 R2, c[0x0][0x598] ;  /* 0x00016600ff027b82 */ /* 0x001e240000000a00 */
[----:B0-----:R-:W2:Y:S02]  /*0d10*/  LDG.E.64 R2, desc[UR18][R2.64] ;  /* 0x0000001202027981 */ /* 0x001ea4000c1e1b00 */
[----:B--2---:R-:W-:-:S04]  /*0d20*/  ISETP.NE.U32.AND P0, PT, R2, RZ, PT ;  /* 0x000000ff0200720c */ /* 0x004fc80003f05070 */
[----:B------:R-:W-:-:S13]  /*0d30*/  ISETP.NE.AND.EX P0, PT, R3, RZ, PT, P0 ;  /* 0x000000ff0300720c */ /* 0x000fda0003f05300 */
[----:B------:R-:W-:Y:S05]  /*0d40*/  @!P0 BRA `(.L_x_7) ;  /* 0x00000000000c8947 */ /* 0x000fea0003800000 */
[----:B------:R-:W2:Y:S02]  /*0d50*/  LD.E R2, desc[UR18][R2.64] ;  /* 0x0000001202027980 */ /* 0x000ea4000c101900 */
[----:B--2---:R-:W-:Y:S01]  /*0d60*/  R2UR UR20, R2 ;  /* 0x00000000021472ca */ /* 0x004fe200000e0000 */
[----:B------:R-:W-:-:S14]  /*0d70*/  BRA `(.L_x_8) ;  /* 0x0000000000247947 */ /* 0x000fdc0003800000 */
.L_x_7:
[----:B------:R-:W-:Y:S02]  /*0d80*/  ULDC.64 UR4, c[0x0][0x588] ;  /* 0x0001620000047ab9 */ /* 0x000fe40000000a00 */
[----:B------:R-:W-:-:S04]  /*0d90*/  ISETP.NE.U32.AND P0, PT, RZ, UR4, PT ;  /* 0x00000004ff007c0c */ /* 0x000fc8000bf05070 */
[----:B------:R-:W-:-:S13]  /*0da0*/  ISETP.NE.AND.EX P0, PT, RZ, UR5, PT, P0 ;  /* 0x00000005ff007c0c */ /* 0x000fda000bf05300 */
[----:B------:R-:W-:Y:S05]  /*0db0*/  @!P0 BRA `(.L_x_9) ;  /* 0x0000000000108947 */ /* 0x000fea0003800000 */
[----:B0-----:R-:W0:Y:S02]  /*0dc0*/  LDC.64 R2, c[0x0][0x588] ;  /* 0x00016200ff027b82 */ /* 0x001e240000000a00 */
[----:B0-----:R-:W2:Y:S02]  /*0dd0*/  LDG.E R2, desc[UR18][R2.64] ;  /* 0x0000001202027981 */ /* 0x001ea4000c1e1900 */
[----:B--2---:R-:W-:Y:S01]  /*0de0*/  R2UR UR20, R2 ;  /* 0x00000000021472ca */ /* 0x004fe200000e0000 */
[----:B------:R-:W-:-:S14]  /*0df0*/  BRA `(.L_x_8) ;  /* 0x0000000000047947 */ /* 0x000fdc0003800000 */
.L_x_9:
[----:B------:R-:W-:-:S05]  /*0e00*/  ULDC UR20, c[0x0][0x580] ;  /* 0x0001600000147ab9 */ /* 0x000fca0000000800 */
.L_x_8:
[----:B------:R-:W-:Y:S02]  /*0e10*/  ULDC.64 UR4, c[0x0][0x5a0] ;  /* 0x0001680000047ab9 */ /* 0x000fe40000000a00 */
        /* <DEDUP_REMOVED lines=11> */
.L_x_10:
        /* <DEDUP_REMOVED lines=8> */
.L_x_12:
[----:B------:R-:W-:-:S05]  /*0f50*/  ULDC UR21, c[0x0][0x584] ;  /* 0x0001610000157ab9 */ /* 0x000fca0000000800 */
.L_x_11:
[----:B------:R-:W-:-:S13]  /*0f60*/  LOP3.LUT P0, RZ, R4, 0xff, RZ, 0xc0, !PT ;  /* 0x000000ff04ff7812 */ /* 0x000fda000780c0ff */
[----:B------:R-:W-:Y:S05]  /*0f70*/  @!P0 EXIT ;  /* 0x000000000000894d */ /* 0x000fea0003800000 */
[----:B------:R-:W-:Y:S01]  /*0f80*/  ULDC UR4, c[0x0][0x28c] ;  /* 0x0000a30000047ab9 */ /* 0x000fe20000000800 */
[----:B------:R-:W-:Y:S02]  /*0f90*/  ULOP3.LUT UR23, UR13, 0x1, URZ, 0xfc, !UPT ;  /* 0x000000010d177892 */ /* 0x000fe4000f8efc3f */
[----:B------:R-:W-:-:S04]  /*0fa0*/  UIADD3 UR4, UR4, 0x1f, URZ ;  /* 0x0000001f04047890 */ /* 0x000fc8000fffe03f */
[----:B------:R-:W-:-:S04]  /*0fb0*/  USHF.R.S32.HI UR5, URZ, 0x1f, UR4 ;  /* 0x0000001f3f057899 */ /* 0x000fc80008011404 */
[----:B------:R-:W-:-:S03]  /*0fc0*/  ULEA.HI UR5, UR5, UR4, URZ, 0x5 ;  /* 0x0000000405057291 */ /* 0x000fc6000f8f283f */
[----:B------:R-:W-:Y:S01]  /*0fd0*/  UMOV UR4, URZ ;  /* 0x0000003f00047c82 */ /* 0x000fe20008000000 */
[----:B------:R-:W-:-:S03]  /*0fe0*/  USHF.R.S32.HI UR12, URZ, 0x5, UR5 ;  /* 0x000000053f0c7899 */ /* 0x000fc60008011405 */
[----:B------:R-:W-:-:S09]  /*0ff0*/  UMOV UR5, URZ ;  /* 0x0000003f00057c82 */ /* 0x000fd20008000000 */
.L_x_293:
[----:B0-----:R-:W0:Y:S01]  /*1000*/  S2R R0, SR_TID.X ;  /* 0x0000000000007919 */ /* 0x001e220000002100 */
[----:B-1----:R-:W1:Y:S01]  /*1010*/  S2UR UR11, SR_CgaCtaId ;  /* 0x00000000000b79c3 */ /* 0x002e620000008800 */
[----:B------:R-:W-:Y:S01]  /*1020*/  UMOV UR14, 0x400 ;  /* 0x00000400000e7882 */ /* 0x000fe20000000000 */
[----:B------:R-:W-:Y:S01]  /*1030*/  UMOV UR6, URZ ;  /* 0x0000003f00067c82 */ /* 0x000fe20008000000 */
[----:B------:R-:W-:Y:S01]  /*1040*/  STL [R1+0x74], RZ ;  /* 0x000074ff01007387 */ /* 0x000fe20000100800 */
[----:B------:R-:W-:Y:S01]  /*1050*/  UMOV UR7, URZ ;  /* 0x0000003f00077c82 */ /* 0x000fe20008000000 */
[----:B------:R-:W-:Y:S01]  /*1060*/  UMOV UR8, URZ ;  /* 0x0000003f00087c82 */ /* 0x000fe20008000000 */
[----:B------:R-:W-:Y:S01]  /*1070*/  UMOV UR16, UR5 ;  /* 0x0000000500107c82 */ /* 0x000fe20008000000 */
[----:B------:R-:W-:Y:S01]  /*1080*/  STL [R1+0x70], RZ ;  /* 0x000070ff01007387 */ /* 0x000fe20000100800 */
[----:B--2---:R-:W2:Y:S01]  /*1090*/  LDC R2, c[0x0][0x28c] ;  /* 0x0000a300ff027b82 */ /* 0x004ea20000000800 */
[----:B------:R-:W-:-:S02]  /*10a0*/  CS2R R4, SRZ ;  /* 0x0000000000047805 */ /* 0x000fc4000001ff00 */
[----:B------:R-:W-:Y:S01]  /*10b0*/  CS2R R6, SRZ ;  /* 0x0000000000067805 */ /* 0x000fe2000001ff00 */
[----:B------:R-:W-:Y:S01]  /*10c0*/  STL [R1+0x6c], RZ ;  /* 0x00006cff01007387 */ /* 0x000fe20000100800 */
[----:B------:R-:W-:Y:S02]  /*10d0*/  CS2R R8, SRZ ;  /* 0x0000000000087805 */ /* 0x000fe4000001ff00 */
[----:B------:R-:W-:Y:S02]  /*10e0*/  CS2R R10, SRZ ;  /* 0x00000000000a7805 */ /* 0x000fe4000001ff00 */
[----:B------:R-:W-:Y:S01]  /*10f0*/  CS2R R12, SRZ ;  /* 0x00000000000c7805 */ /* 0x000fe2000001ff00 */
[----:B------:R-:W-:Y:S01]  /*1100*/  STL [R1+0x68], RZ ;  /* 0x000068ff01007387 */ /* 0x000fe20000100800 */
[----:B------:R-:W-:Y:S02]  /*1110*/  CS2R R14, SRZ ;  /* 0x00000000000e7805 */ /* 0x000fe4000001ff00 */
[----:B------:R-:W-:-:S02]  /*1120*/  CS2R R16, SRZ ;  /* 0x0000000000107805 */ /* 0x000fc4000001ff00 */
[----:B------:R-:W-:Y:S01]  /*1130*/  CS2R R18, SRZ ;  /* 0x0000000000127805 */ /* 0x000fe2000001ff00 */
[----:B------:R-:W-:Y:S01]  /*1140*/  STL [R1+0x64], RZ ;  /* 0x000064ff01007387 */ /* 0x000fe20000100800 */
[----:B------:R-:W-:Y:S02]  /*1150*/  CS2R R20, SRZ ;  /* 0x0000000000147805 */ /* 0x000fe4000001ff00 */
[----:B------:R-:W-:Y:S02]  /*1160*/  CS2R R22, SRZ ;  /* 0x0000000000167805 */ /* 0x000fe4000001ff00 */
[----:B------:R-:W-:Y:S01]  /*1170*/  CS2R R152, SRZ ;  /* 0x0000000000987805 */ /* 0x000fe2000001ff00 */
[----:B------:R-:W-:Y:S01]  /*1180*/  STL [R1+0x60], RZ ;  /* 0x000060ff01007387 */ /* 0x000fe20000100800 */
[----:B-1----:R-:W-:Y:S01]  /*1190*/  ULEA UR14, UR11, UR14, 0x18 ;  /* 0x0000000e0b0e7291 */ /* 0x002fe2000f8ec03f */
[----:B------:R-:W-:Y:S02]  /*11a0*/  CS2R R154, SRZ ;  /* 0x00000000009a7805 */ /* 0x000fe4000001ff00 */
[----:B------:R-:W-:Y:S01]  /*11b0*/  CS2R R156, SRZ ;  /* 0x00000000009c7805 */ /* 0x000fe2000001ff00 */
[----:B------:R-:W-:Y:S01]  /*11c0*/  STL [R1+0x5c], RZ ;  /* 0x00005cff01007387 */ /* 0x000fe20000100800 */
[----:B------:R-:W-:-:S02]  /*11d0*/  CS2R R158, SRZ ;  /* 0x00000000009e7805 */ /* 0x000fc4000001ff00 */
[----:B------:R-:W-:Y:S02]  /*11e0*/  CS2R R160, SRZ ;  /* 0x0000000000a07805 */ /* 0x000fe4000001ff00 */
[----:B------:R-:W-:Y:S02]  /*11f0*/  CS2R R162, SRZ ;  /* 0x0000000000a27805 */ /* 0x000fe4000001ff00 */
[----:B0-----:R-:W-:Y:S01]  /*1200*/  LOP3.LUT R0, R0, 0x80, RZ, 0xc0, !PT ;  /* 0x0000008000007812 */ /* 0x001fe200078ec0ff */
[----:B------:R-:W-:Y:S01]  /*1210*/  STL [R1+0x58], RZ ;  /* 0x000058ff01007387 */ /* 0x000fe20000100800 */
[----:B--2---:R-:W-:Y:S02]  /*1220*/  ISETP.GE.AND P0, PT, R2, 0x1, PT ;  /* 0x000000010200780c */ /* 0x004fe40003f06270 */
[----:B------:R-:W-:Y:S02]  /*1230*/  CS2R R2, SRZ ;  /* 0x0000000000027805 */ /* 0x000fe4000001ff00 */
[----:B------:R-:W-:Y:S01]  /*1240*/  SHF.R.U32.HI R0, RZ, 0x7, R0 ;  /* 0x00000007ff007819 */ /* 0x000fe20000011600 */
[----:B------:R-:W-:Y:S01]  /*1250*/  STL [R1+0x54], RZ ;  /* 0x000054ff01007387 */ /* 0x000fe20000100800 */
[----:B------:R-:W-:-:S02]  /*1260*/  CS2R R164, SRZ ;  /* 0x0000000000a47805 */ /* 0x000fc4000001ff00 */
[----:B------:R-:W-:Y:S02]  /*1270*/  CS2R R166, SRZ ;  /* 0x0000000000a67805 */ /* 0x000fe4000001ff00 */
[----:B------:R-:W-:Y:S01]  /*1280*/  CS2R R168, SRZ ;  /* 0x0000000000a87805 */ /* 0x000fe2000001ff00 */
[----:B------:R-:W-:Y:S01]  /*1290*/  STL [R1+0x50], RZ ;  /* 0x000050ff01007387 */ /* 0x000fe20000100800 */
[----:B------:R-:W-:Y:S02]  /*12a0*/  CS2R R170, SRZ ;  /* 0x0000000000aa7805 */ /* 0x000fe4000001ff00 */
[----:B------:R-:W-:Y:S02]  /*12b0*/  CS2R R172, SRZ ;  /* 0x0000000000ac7805 */ /* 0x000fe4000001ff00 */
[----:B------:R-:W-:Y:S01]  /*12c0*/  CS2R R174, SRZ ;  /* 0x0000000000ae7805 */ /* 0x000fe2000001ff00 */
[----:B------:R-:W0:Y:S01]  /*12d0*/  SHFL.IDX PT, R0, R0, RZ, 0x1f ;  /* 0x00001fff00007589 */ /* 0x000e2200000e0000 */
[----:B------:R-:W-:-:S02]  /*12e0*/  CS2R R176, SRZ ;  /* 0x0000000000b07805 */ /* 0x000fc4000001ff00 */
[----:B------:R-:W-:Y:S02]  /*12f0*/  CS2R R178, SRZ ;  /* 0x0000000000b27805 */ /* 0x000fe4000001ff00 */
[----:B------:R-:W-:Y:S01]  /*1300*/  CS2R R180, SRZ ;  /* 0x0000000000b47805 */ /* 0x000fe2000001ff00 */
[----:B------:R1:W-:Y:S01]  /*1310*/  STL [R1+0x4c], RZ ;  /* 0x00004cff01007387 */ /* 0x0003e20000100800 */
[----:B------:R-:W-:Y:S02]  /*1320*/  CS2R R182, SRZ ;  /* 0x0000000000b67805 */ /* 0x000fe4000001ff00 */
[----:B------:R-:W-:Y:S02]  /*1330*/  CS2R R184, SRZ ;  /* 0x0000000000b87805 */ /* 0x000fe4000001ff00 */
[----:B------:R-:W-:Y:S01]  /*1340*/  CS2R R186, SRZ ;  /* 0x0000000000ba7805 */ /* 0x000fe2000001ff00 */
[----:B------:R1:W-:Y:S01]  /*1350*/  STL [R1+0x48], RZ ;  /* 0x000048ff01007387 */ /* 0x0003e20000100800 */
        /* <DEDUP_REMOVED lines=14> */
[----:B------:R-:W-:Y:S02]  /*1440*/  CS2R R210, SRZ ;  /* 0x0000000000d27805 */ /* 0x000fe4000001ff00 */
[----:B0-----:R-:W-:Y:S01]  /*1450*/  R2UR UR9, R0 ;  /* 0x00000000000972ca */ /* 0x001fe200000e0000 */
[----:B------:R1:W-:Y:S01]  /*1460*/  STL [R1+0x38], RZ ;  /* 0x000038ff01007387 */ /* 0x0003e20000100800 */
[----:B------:R-:W-:Y:S01]  /*1470*/  IMAD.MOV.U32 R0, RZ, RZ, RZ ;  /* 0x000000ffff007224 */ /* 0x000fe200078e00ff */
[----:B------:R-:W-:-:S02]  /*1480*/  CS2R R212, SRZ ;  /* 0x0000000000d47805 */ /* 0x000fc4000001ff00 */
[----:B------:R-:W-:Y:S01]  /*1490*/  CS2R R214, SRZ ;  /* 0x0000000000d67805 */ /* 0x000fe2000001ff00 */
[----:B------:R1:W-:Y:S01]  /*14a0*/  STL [R1+0x34], RZ ;  /* 0x000034ff01007387 */ /* 0x0003e20000100800 */
[----:B------:R-:W-:Y:S02]  /*14b0*/  CS2R R216, SRZ ;  /* 0x0000000000d87805 */ /* 0x000fe4000001ff00 */
[----:B------:R-:W-:Y:S02]  /*14c0*/  CS2R R218, SRZ ;  /* 0x0000000000da7805 */ /* 0x000fe4000001ff00 */
[----:B------:R-:W-:Y:S01]  /*14d0*/  CS2R R220, SRZ ;  /* 0x0000000000dc7805 */ /* 0x000fe2000001ff00 */
[----:B------:R1:W-:Y:S01]  /*14e0*/  STL [R1+0x30], RZ ;  /* 0x000030ff01007387 */ /* 0x0003e20000100800 */
[----:B------:R-:W-:Y:S02]  /*14f0*/  CS2R R222, SRZ ;  /* 0x0000000000de7805 */ /* 0x000fe4000001ff00 */
[----:B------:R-:W-:Y:S01]  /*1500*/  CS2R R224, SRZ ;  /* 0x0000000000e07805 */ /* 0x000fe2000001ff00 */
[----:B------:R-:W-:Y:S01]  /*1510*/  IMAD.MOV.U32 R226, RZ, RZ, RZ ;  /* 0x000000ffffe27224 */ /* 0x000fe200078e00ff */
[----:B------:R1:W-:Y:S01]  /*1520*/  STL [R1+0x2c], RZ ;  /* 0x00002cff01007387 */ /* 0x0003e20000100800 */
[----:B------:R-:W-:Y:S01]  /*1530*/  ULEA.HI UR10, UR9, UR9, URZ, 0x1 ;  /* 0x00000009090a7291 */ /* 0x000fe2000f8f083f */
[----:B------:R-:W-:Y:S01]  /*1540*/  IMAD.U32 R227, RZ, RZ, UR4 ;  /* 0x00000004ffe37e24 */ /* 0x000fe2000f8e00ff */
[----:B------:R-:W-:Y:S01]  /*1550*/  CS2R R24, SRZ ;  /* 0x0000000000187805 */ /* 0x000fe2000001ff00 */
[----:B------:R1:W-:Y:S01]  /*1560*/  STL [R1+0x28], RZ ;  /* 0x000028ff01007387 */ /* 0x0003e20000100800 */
[----:B------:R-:W-:Y:S01]  /*1570*/  ULOP3.LUT UR10, UR10, 0x1ffffe, URZ, 0xc0, !UPT ;  /* 0x001ffffe0a0a7892 */ /* 0x000fe2000f8ec03f */
[----:B------:R-:W-:-:S02]  /*1580*/  CS2R R26, SRZ ;  /* 0x00000000001a7805 */ /* 0x000fc4000001ff00 */
[----:B------:R-:W-:Y:S01]  /*1590*/  CS2R R28, SRZ ;  /* 0x00000000001c7805 */ /* 0x000fe2000001ff00 */
[----:B------:R1:W-:Y:S01]  /*15a0*/  STL [R1+0x24], RZ ;  /* 0x000024ff01007387 */ /* 0x0003e20000100800 */
[----:B------:R-:W-:Y:S01]  /*15b0*/  UIADD3 UR10, UR9, -UR10, URZ ;  /* 0x8000000a090a7290 */ /* 0x000fe2000fffe03f */
[----:B---34-:R-:W-:Y:S02]  /*15c0*/  CS2R R30, SRZ ;  /* 0x00000000001e7805 */ /* 0x018fe4000001ff00 */
[----:B------:R-:W-:Y:S01]  /*15d0*/  CS2R R32, SRZ ;  /* 0x0000000000207805 */ /* 0x000fe2000001ff00 */
[----:B------:R1:W-:Y:S01]  /*15e0*/  STL [R1+0x20], RZ ;  /* 0x000020ff01007387 */ /* 0x0003e20000100800 */
[----:B------:R-:W-:Y:S01]  /*15f0*/  ULEA UR10, UR10, UR14, 0xb ;  /* 0x0000000e0a0a7291 */ /* 0x000fe2000f8e583f */
[----:B------:R-:W-:Y:S02]  /*1600*/  CS2R R34, SRZ ;  /* 0x0000000000227805 */ /* 0x000fe4000001ff00 */
[----:B------:R-:W-:Y:S01]  /*1610*/  CS2R R36, SRZ ;  /* 0x0000000000247805 */ /* 0x000fe2000001ff00 */
[----:B------:R1:W-:Y:S01]  /*1620*/  STL [R1+0x1c], RZ ;  /* 0x00001cff01007387 */ /* 0x0003e20000100800 */
[----:B------:R-:W-:Y:S01]  /*1630*/  UIADD3 UR10, UR10, 0x100, URZ ;  /* 0x000001000a0a7890 */ /* 0x000fe2000fffe03f */
[----:B------:R-:W-:-:S02]  /*1640*/  CS2R R38, SRZ ;  /* 0x0000000000267805 */ /* 0x000fc4000001ff00 */
[----:B------:R-:W-:Y:S01]  /*1650*/  CS2R R40, SRZ ;  /* 0x0000000000287805 */ /* 0x000fe2000001ff00 */
[----:B------:R1:W-:Y:S01]  /*1660*/  STL [R1+0x18], RZ ;  /* 0x000018ff01007387 */ /* 0x0003e20000100800 */
[----:B------:R-:W-:Y:S01]  /*1670*/  USHF.R.U32.HI UR10, URZ, 0x4, UR10 ;  /* 0x000000043f0a7899 */ /* 0x000fe2000801160a */
[----:B------:R-:W-:Y:S02]  /*1680*/  CS2R R42, SRZ ;  /* 0x00000000002a7805 */ /* 0x000fe4000001ff00 */
[----:B------:R-:W-:Y:S01]  /*1690*/  CS2R R44, SRZ ;  /* 0x00000000002c7805 */ /* 0x000fe2000001ff00 */
[----:B------:R1:W-:Y:S01]  /*16a0*/  STL [R1+0x14], RZ ;  /* 0x000014ff01007387 */ /* 0x0003e20000100800 */
[----:B------:R-:W-:Y:S01]  /*16b0*/  ULOP3.LUT UR15, UR10, 0x3fff, URZ, 0xc0, !UPT ;  /* 0x00003fff0a0f7892 */ /* 0x000fe2000f8ec03f */
        /* <DEDUP_REMOVED lines=18> */
[----:B------:R1:W-:Y:S01]  /*17e0*/  STL [R1], RZ ;  /* 0x000000ff01007387 */ /* 0x0003e20000100800 */
[----:B------:R-:W-:-:S02]  /*17f0*/  CS2R R74, SRZ ;  /* 0x00000000004a7805 */ /* 0x000fc4000001ff00 */
[----:B------:R-:W-:Y:S02]  /*1800*/  CS2R R76, SRZ ;  /* 0x00000000004c7805 */ /* 0x000fe4000001ff00 */
[----:B------:R-:W-:Y:S02]  /*1810*/  CS2R R78, SRZ ;  /* 0x00000000004e7805 */ /* 0x000fe4000001ff00 */
[----:B------:R-:W-:Y:S02]  /*1820*/  CS2R R80, SRZ ;  /* 0x0000000000507805 */ /* 0x000fe4000001ff00 */
[----:B------:R-:W-:Y:S02]  /*1830*/  CS2R R82, SRZ ;  /* 0x0000000000527805 */ /* 0x000fe4000001ff00 */
[----:B------:R-:W-:Y:S02]  /*1840*/  CS2R R84, SRZ ;  /* 0x0000000000547805 */ /* 0x000fe4000001ff00 */
        /* <DEDUP_REMOVED lines=32> */
[----:B------:R-:W-:Y:S01]  /*1a50*/  CS2R R150, SRZ ;  /* 0x0000000000967805 */ /* 0x000fe2000001ff00 */
[----:B-1----:R-:W-:Y:S06]  /*1a60*/  @!P0 BRA `(.L_x_13) ;  /* 0x0000001000548947 */ /* 0x002fec0003800000 */
[----:B------:R-:W-:-:S06]  /*1a70*/  UISETP.NE.AND UP0, UPT, UR23, 0x3, UPT ;  /* 0x000000031700788c */ /* 0x000fcc000bf05270 */
[----:B------:R-:W-:-:S13]  /*1a80*/  PLOP3.LUT P1, PT, PT, PT, UP0, 0x80, 0x0 ;  /* 0x000000000000781c */ /* 0x000fda0003f2f008 */
[----:B------:R-:W-:Y:S05]  /*1a90*/  @!P1 BRA `(.L_x_14) ;  /* 0x0000000000049947 */ /* 0x000fea0003800000 */
[----:B------:R-:W-:Y:S01]  /*1aa0*/  BPT.TRAP 0x1 ;  /* 0x000000040000795c */ /* 0x000fe20000300000 */
.L_x_14:
[----:B------:R-:W-:Y:S01]  /*1ab0*/  ULEA UR6, UR5, UR14, 0x3 ;  /* 0x0000000e05067291 */ /* 0x000fe2000f8e183f */
[----:B------:R-:W-:-:S05]  /*1ac0*/  IMAD.U32 R0, RZ, RZ, UR4 ;  /* 0x00000004ff007e24 */ /* 0x000fca000f8e00ff */
[----:B------:R-:W-:-:S04]  /*1ad0*/  SHF.L.U32 R0, R0, 0x1f, RZ ;  /* 0x0000001f00007819 */ /* 0x000fc800000006ff */
[----:B------:R0:W1:Y:S01]  /*1ae0*/  SYNCS.PHASECHK.TRANS64.TRYWAIT P0, [UR6], R0 ;  /* 0x00000000ff0075a7 */ /* 0x0000620008000146 */
[----:B------:R-:W-:Y:S05]  /*1af0*/  @!P1 BRA `(.L_x_15) ;  /* 0x0000000000049947 */ /* 0x000fea0003800000 */
[----:B------:R-:W-:Y:S01]  /*1b00*/  BPT.TRAP 0x1 ;  /* 0x000000040000795c */ /* 0x000fe20000300000 */
.L_x_15:
[----:B-1----:R-:W-:Y:S05]  /*1b10*/  @P0 BRA `(.L_x_16) ;  /* 0x0000000000080947 */ /* 0x002fea0003800000 */
[----:B------:R-:W1:Y:S02]  /*1b20*/  SYNCS.PHASECHK.TRANS64.TRYWAIT P0, [UR6], R0 ;  /* 0x00000000ff0075a7 */ /* 0x000e640008000146 */
[----:B-1----:R-:W-:Y:S05]  /*1b30*/  @!P0 BRA `(.L_x_17) ;  /* 0x000000e000b48947 */ /* 0x002fea0003800000 */
.L_x_16:
[----:B------:R2:W-:Y:S01]  /*1b40*/  STL [R1+0x74], RZ ;  /* 0x000074ff01007387 */ /* 0x0005e20000100800 */
[----:B------:R-:W-:Y:S01]  /*1b50*/  UIADD3 UR6, UR14, 0x3100, URZ ;  /* 0x000031000e067890 */ /* 0x000fe2000fffe03f */
[----:B------:R-:W-:Y:S01]  /*1b60*/  WARPGROUP.ARRIVE ;  /* 0x00000000000079c5 */ /* 0x000fe20000000000 */
[----:B------:R-:W-:Y:S01]  /*1b70*/  ULDC UR7, c[0x0][0x50c] ;  /* 0x0001430000077ab9 */ /* 0x000fe20000000800 */
[----:B------:R2:W-:Y:S01]  /*1b80*/  STL [R1+0x70], RZ ;  /* 0x000070ff01007387 */ /* 0x0005e20000100800 */
[----:B------:R-:W-:Y:S01]  /*1b90*/  UISETP.NE.AND UP0, UPT, UR7, 0x1, UPT ;  /* 0x000000010700788c */ /* 0x000fe2000bf05270 */
[----:B01----:R-:W-:Y:S01]  /*1ba0*/  IMAD.MOV.U32 R0, RZ, RZ, RZ ;  /* 0x000000ffff007224 */ /* 0x003fe200078e00ff */
[----:B------:R-:W-:Y:S01]  /*1bb0*/  USHF.R.U32.HI UR6, URZ, 0x4, UR6 ;  /* 0x000000043f067899 */ /* 0x000fe20008011606 */
[----:B------:R2:W-:Y:S01]  /*1bc0*/  STL [R1+0x6c], RZ ;  /* 0x00006cff01007387 */ /* 0x0005e20000100800 */
[----:B------:R-:W-:Y:S01]  /*1bd0*/  USEL UR7, URZ, 0x1, UP0 ;  /* 0x000000013f077887 */ /* 0x000fe20008000000 */
[----:B------:R-:W-:Y:S01]  /*1be0*/  CS2R R2, SRZ ;  /* 0x0000000000027805 */ /* 0x000fe2000001ff00 */
[----:B------:R-:W-:Y:S01]  /*1bf0*/  ULOP3.LUT UR6, UR6, 0x3fff, URZ, 0xc0, !UPT ;  /* 0x00003fff06067892 */ /* 0x000fe2000f8ec03f */
[----:B------:R2:W-:Y:S01]  /*1c00*/  STL [R1+0x68], RZ ;  /* 0x000068ff01007387 */ /* 0x0005e20000100800 */
[----:B------:R-:W-:Y:S01]  /*1c10*/  ULOP3.LUT UR8, UR15, 0x10000, URZ, 0xfc, !UPT ;  /* 0x000100000f087892 */ /* 0x000fe2000f8efc3f */
[----:B------:R-:W-:Y:S01]  /*1c20*/  CS2R R4, SRZ ;  /* 0x0000000000047805 */ /* 0x000fe2000001ff00 */
[----:B------:R-:W-:Y:S01]  /*1c30*/  ULOP3.LUT UR6, UR6, 0x10000, URZ, 0xfc, !UPT ;  /* 0x0001000006067892 */ /* 0x000fe2000f8efc3f */
[----:B------:R2:W-:Y:S01]  /*1c40*/  STL [R1+0x64], RZ ;  /* 0x000064ff01007387 */ /* 0x0005e20000100800 */
[----:B------:R-:W-:Y:S01]  /*1c50*/  ISETP.NE.AND P0, PT, RZ, UR7, PT ;  /* 0x00000007ff007c0c */ /* 0x000fe2000bf05270 */
[----:B------:R-:W-:Y:S01]  /*1c60*/  ULEA UR8, UR5, UR8, 0x8 ;  /* 0x0000000805087291 */ /* 0x000fe2000f8e403f */
[----:B------:R-:W-:Y:S01]  /*1c70*/  CS2R R6, SRZ ;  /* 0x0000000000067805 */ /* 0x000fe2000001ff00 */
[----:B------:R2:W-:Y:S01]  /*1c80*/  STL [R1+0x60], RZ ;  /* 0x000060ff01007387 */ /* 0x0005e20000100800 */
[----:B------:R-:W-:Y:S01]  /*1c90*/  ULEA UR10, UR5, UR6, 0x9 ;  /* 0x00000006050a7291 */ /* 0x000fe2000f8e483f */
[----:B------:R-:W-:Y:S01]  /*1ca0*/  CS2R R8, SRZ ;  /* 0x0000000000087805 */ /* 0x000fe2000001ff00 */
[----:B------:R-:W-:Y:S01]  /*1cb0*/  UMOV UR9, 0xc0000010 ;  /* 0xc000001000097882 */ /* 0x000fe20000000000 */
[----:B------:R2:W-:Y:S01]  /*1cc0*/  STL [R1+0x5c], RZ ;  /* 0x00005cff01007387 */ /* 0x0005e20000100800 */
[----:B------:R-:W-:Y:S01]  /*1cd0*/  UMOV UR11, 0xc0000010 ;  /* 0xc0000010000b7882 */ /* 0x000fe20000000000 */
[----:B------:R-:W-:Y:S01]  /*1ce0*/  UMOV UR6, 0x1 ;  /* 0x0000000100067882 */ /* 0x000fe20000000000 */
[----:B------:R-:W-:Y:S01]  /*1cf0*/  CS2R R10, SRZ ;  /* 0x00000000000a7805 */ /* 0x000fe2000001ff00 */
[----:B------:R2:W-:Y:S01]  /*1d00*/  STL [R1+0x58], RZ ;  /* 0x000058ff01007387 */ /* 0x0005e20000100800 */
[----:B------:R-:W-:Y:S01]  /*1d10*/  CS2R R12, SRZ ;  /* 0x00000000000c7805 */ /* 0x000fe2000001ff00 */
[----:B------:R-:W-:Y:S01]  /*1d20*/  QGMMA.64x256x32.F32.E4M3.E4M3 R24, gdesc[UR8], RZ, !UPT, gsb0 ;  /* 0x03e00000081879f3 */ /* 0x000fe2000c0008ff */
        /* <DEDUP_REMOVED lines=55> */
[----:B------:R-:W-:Y:S01]  /*20a0*/  CS2R R224, SRZ ;  /* 0x0000000000e07805 */ /* 0x000fe2000001ff00 */
[----:B------:R-:W-:Y:S01]  /*20b0*/  IMAD.MOV.U32 R226, RZ, RZ, RZ ;  /* 0x000000ffffe27224 */ /* 0x000fe200078e00ff */
[----:B------:R2:W-:Y:S04]  /*20c0*/  STL [R1+0x1c], RZ ;  /* 0x00001cff01007387 */ /* 0x0005e80000100800 */
[----:B------:R2:W-:Y:S04]  /*20d0*/  STL [R1+0x18], RZ ;  /* 0x000018ff01007387 */ /* 0x0005e80000100800 */
[----:B------:R2:W-:Y:S04]  /*20e0*/  STL [R1+0x14], RZ ;  /* 0x000014ff01007387 */ /* 0x0005e80000100800 */
[----:B------:R2:W-:Y:S04]  /*20f0*/  STL [R1+0x10], RZ ;  /* 0x000010ff01007387 */ /* 0x0005e80000100800 */
[----:B------:R2:W-:Y:S04]  /*2100*/  STL [R1+0xc], RZ ;  /* 0x00000cff01007387 */ /* 0x0005e80000100800 */
[----:B------:R2:W-:Y:S04]  /*2110*/  STL [R1+0x8], RZ ;  /* 0x000008ff01007387 */ /* 0x0005e80000100800 */
[----:B------:R2:W-:Y:S04]  /*2120*/  STL [R1+0x4], RZ ;  /* 0x000004ff01007387 */ /* 0x0005e80000100800 */
[----:B------:R2:W-:Y:S01]  /*2130*/  STL [R1], RZ ;  /* 0x000000ff01007387 */ /* 0x0005e20000100800 */
[----:B------:R-:W-:Y:S05]  /*2140*/  @!P0 BRA `(.L_x_18) ;  /* 0x0000000800808947 */ /* 0x000fea0003800000 */
[----:B------:R-:W-:Y:S02]  /*2150*/  WARPGROUP.DEPBAR.LE gsb0, 0x0 ;  /* 0x00008000000079c5 */ /* 0x000fe40000010000 */
[----:B------:R-:W-:-:S01]  /*2160*/  FADD R227, RZ, R122 ;  /* 0x0000007affe37221 */ /* 0x000fc20000000000 */
[----:B------:R-:W-:Y:S01]  /*2170*/  FADD R226, RZ, R24 ;  /* 0x00000018ffe27221 */ /* 0x000fe20000000000 */
[----:B------:R-:W-:-:S01]  /*2180*/  FADD R225, RZ, R25 ;  /* 0x00000019ffe17221 */ /* 0x000fc20000000000 */
[----:B------:R-:W-:Y:S01]  /*2190*/  FADD R224, RZ, R26 ;  /* 0x0000001affe07221 */ /* 0x000fe20000000000 */
[----:B------:R-:W-:-:S01]  /*21a0*/  FADD R223, RZ, R27 ;  /* 0x0000001bffdf7221 */ /* 0x000fc20000000000 */
[----:B------:R0:W-:Y:S01]  /*21b0*/  STL [R1], R227 ;  /* 0x000000e301007387 */ /* 0x0001e20000100800 */
[----:B------:R-:W-:-:S01]  /*21c0*/  FADD R222, RZ, R28 ;  /* 0x0000001cffde7221 */ /* 0x000fc20000000000 */
[----:B------:R-:W-:Y:S01]  /*21d0*/  FADD R221, RZ, R29 ;  /* 0x0000001dffdd7221 */ /* 0x000fe20000000000 */
[----:B------:R-:W-:-:S01]  /*21e0*/  FADD R220, RZ, R30 ;  /* 0x0000001effdc7221 */ /* 0x000fc20000000000 */
[----:B------:R-:W-:Y:S01]  /*21f0*/  FADD R219, RZ, R31 ;  /* 0x0000001fffdb7221 */ /* 0x000fe20000000000 */
[----:B------:R-:W-:-:S01]  /*2200*/  FADD R218, RZ, R32 ;  /* 0x00000020ffda7221 */ /* 0x000fc20000000000 */
[----:B------:R-:W-:Y:S01]  /*2210*/  FADD R217, RZ, R33 ;  /* 0x00000021ffd97221 */ /* 0x000fe20000000000 */
[----:B------:R-:W-:-:S01]  /*2220*/  FADD R216, RZ, R34 ;  /* 0x00000022ffd87221 */ /* 0x000fc20000000000 */
[----:B------:R-:W-:Y:S01]  /*2230*/  FADD R215, RZ, R35 ;  /* 0x00000023ffd77221 */ /* 0x000fe20000000000 */
[----:B------:R-:W-:-:S01]  /*2240*/  FADD R214, RZ, R36 ;  /* 0x00000024ffd67221 */ /* 0x000fc20000000000 */
[----:B0-----:R-:W-:Y:S01]  /*2250*/  FADD R227, RZ, R123 ;  /* 0x0000007bffe37221 */ /* 0x001fe20000000000 */
[----:B------:R-:W-:-:S01]  /*2260*/  FADD R213, RZ, R37 ;  /* 0x00000025ffd57221 */ /* 0x000fc20000000000 */
[----:B------:R-:W-:Y:S01]  /*2270*/  FADD R212, RZ, R38 ;  /* 0x00000026ffd47221 */ /* 0x000fe20000000000 */
[----:B------:R-:W-:-:S01]  /*2280*/  FADD R211, RZ, R39 ;  /* 0x00000027ffd37221 */ /* 0x000fc20000000000 */
[----:B------:R-:W-:Y:S01]  /*2290*/  FADD R210, RZ, R40 ;  /* 0x00000028ffd27221 */ /* 0x000fe20000000000 */
[----:B------:R0:W-:Y:S01]  /*22a0*/  STL [R1+0x4], R227 ;  /* 0x000004e301007387 */ /* 0x0001e20000100800 */
        /* <DEDUP_REMOVED lines=93> */
[----:B------:R-:W-:Y:S01]  /*2880*/  UMOV UR6, URZ ;  /* 0x0000003f00067c82 */ /* 0x000fe20008000000 */
[----:B0-----:R-:W-:-:S05]  /*2890*/  FADD R227, RZ, R130 ;  /* 0x00000082ffe37221 */ /* 0x001fca0000000000 */
[----:B------:R0:W-:Y:S02]  /*28a0*/  STL [R1+0x20], R227 ;  /* 0x000020e301007387 */ /* 0x0001e40000100800 */
        /* <DEDUP_REMOVED lines=42> */
.L_x_18:
[----:B------:R-:W-:-:S04]  /*2b50*/  UIADD3 UR16, UR5, 0x1, URZ ;  /* 0x0000000105107890 */ /* 0x000fc8000fffe03f */
[----:B------:R-:W-:-:S04]  /*2b60*/  UISETP.NE.AND UP0, UPT, UR16, 0x3, UPT ;  /* 0x000000031000788c */ /* 0x000fc8000bf05270 */
[----:B------:R-:W-:Y:S02]  /*2b70*/  USEL UR8, URZ, 0x1, UP0 ;  /* 0x000000013f087887 */ /* 0x000fe40008000000 */
[----:B------:R-:W-:Y:S02]  /*2b80*/  USEL UR16, UR16, URZ, UP0 ;  /* 0x0000003f10107287 */ /* 0x000fe40008000000 */
[----:B------:R-:W-:-:S06]  /*2b90*/  ULOP3.LUT UR8, UR4, UR8, URZ, 0x3c, !UPT ;  /* 0x0000000804087292 */ /* 0x000fcc000f8e3c3f */
[----:B0-----:R-:W-:Y:S01]  /*2ba0*/  IMAD.U32 R227, RZ, RZ, UR8 ;  /* 0x00000008ffe37e24 */ /* 0x001fe2000f8e00ff */
[----:B------:R-:W-:-:S06]  /*2bb0*/  UMOV UR8, 0x1 ;  /* 0x0000000100087882 */ /* 0x000fcc0000000000 */
.L_x_13:
[----:B------:R-:W-:-:S04]  /*2bc0*/  UISETP.LT.AND UP0, UPT, UR12, 0x1, UPT ;  /* 0x000000010c00788c */ /* 0x000fc8000bf01270 */
[----:B------:R-:W-:-:S04]  /*2bd0*/  USEL UR9, UR12, 0x1, UP0 ;  /* 0x000000010c097887 */ /* 0x000fc80008000000 */
[----:B------:R-:W-:-:S04]  /*2be0*/  UIADD3 UR9, UR12, -UR9, URZ ;  /* 0x800000090c097290 */ /* 0x000fc8000fffe03f */
[----:B------:R-:W-:-:S06]  /*2bf0*/  UISETP.GE.AND UP0, UPT, UR9, 0x1, UPT ;  /* 0x000000010900788c */ /* 0x000fcc000bf06270 */
[----:B------:R-:W-:-:S13]  /*2c00*/  PLOP3.LUT P0, PT, PT, PT, UP0, 0x80, 0x0 ;  /* 0x000000000000781c */ /* 0x000fda0003f0f008 */
[----:B------:R-:W-:Y:S05]  /*2c10*/  @!P0 BRA `(.L_x_19) ;  /* 0x0000001000708947 */ /* 0x000fea0003800000 */
[----:B------:R-:W-:Y:S01]  /*2c20*/  IMAD.U32 R228, RZ, RZ, UR9 ;  /* 0x00000009ffe47e24 */ /* 0x000fe2000f8e00ff */
[----:B------:R-:W-:Y:S01]  /*2c30*/  UMOV UR17, UR5 ;  /* 0x0000000500117c82 */ /* 0x000fe20008000000 */
[----:B------:R-:W-:-:S05]  /*2c40*/  ULDC UR24, c[0x0][0x50c] ;  /* 0x0001430000187ab9 */ /* 0x000fca0000000800 */
.L_x_27:
[----:B------:R-:W-:-:S06]  /*2c50*/  UISETP.NE.AND UP0, UPT, UR23, 0x3, UPT ;  /* 0x000000031700788c */ /* 0x000fcc000bf05270 */
[----:B------:R-:W-:-:S13]  /*2c60*/  PLOP3.LUT P1, PT, PT, PT, UP0, 0x80, 0x0 ;  /* 0x000000000000781c */ /* 0x000fda0003f2f008 */
[----:B01----:R-:W-:Y:S05]  /*2c70*/  @!P1 BRA `(.L_x_20) ;  /* 0x0000000000049947 */ /* 0x003fea0003800000 */
[----:B------:R-:W-:Y:S01]  /*2c80*/  BPT.TRAP 0x1 ;  /* 0x000000040000795c */ /* 0x000fe20000300000 */
.L_x_20:
[----:B------:R-:W0:Y:S01]  /*2c90*/  S2UR UR9, SR_CgaCtaId ;  /* 0x00000000000979c3 */ /* 0x000e220000008800 */
[----:B------:R-:W-:Y:S01]  /*2ca0*/  UMOV UR14, 0x400 ;  /* 0x00000400000e7882 */ /* 0x000fe20000000000 */
[----:B------:R-:W-:Y:S01]  /*2cb0*/  SHF.L.U32 R229, R227, 0x1f, RZ ;  /* 0x0000001fe3e57819 */ /* 0x000fe200000006ff */
[----:B0-----:R-:W-:-:S04]  /*2cc0*/  ULEA UR14, UR9, UR14, 0x18 ;  /* 0x0000000e090e7291 */ /* 0x001fc8000f8ec03f */
[----:B------:R-:W-:-:S09]  /*2cd0*/  ULEA UR9, UR16, UR14, 0x3 ;  /* 0x0000000e10097291 */ /* 0x000fd2000f8e183f */
[----:B------:R0:W1:Y:S01]  /*2ce0*/  SYNCS.PHASECHK.TRANS64.TRYWAIT P0, [UR9], R229 ;  /* 0x000000e5ff0075a7 */ /* 0x0000620008000149 */
[----:B------:R-:W-:Y:S05]  /*2cf0*/  @!P1 BRA `(.L_x_21) ;  /* 0x0000000000049947 */ /* 0x000fea0003800000 */
[----:B------:R-:W-:Y:S01]  /*2d00*/  BPT.TRAP 0x1 ;  /* 0x000000040000795c */ /* 0x000fe20000300000 */
.L_x_21:
[----:B-1----:R-:W-:Y:S05]  /*2d10*/  @P0 BRA `(.L_x_22) ;  /* 0x0000000000080947 */ /* 0x002fea0003800000 */
[----:B------:R-:W1:Y:S02]  /*2d20*/  SYNCS.PHASECHK.TRANS64.TRYWAIT P0, [UR9], R229 ;  /* 0x000000e5ff0075a7 */ /* 0x000e640008000149 */
[----:B-1----:R-:W-:Y:S05]  /*2d30*/  @!P0 BRA `(.L_x_23) ;  /* 0x000000d0004c8947 */ /* 0x002fea0003800000 */
.L_x_22:
[----:B------:R-:W-:Y:S01]  /*2d40*/  UIADD3 UR9, UR14, 0x3100, URZ ;  /* 0x000031000e097890 */ /* 0x000fe2000fffe03f */
[----:B------:R-:W-:Y:S01]  /*2d50*/  WARPGROUP.ARRIVE ;  /* 0x00000000000079c5 */ /* 0x000fe20000000000 */
[----:B------:R-:W-:Y:S02]  /*2d60*/  UISETP.NE.AND UP0, UPT, UR7, URZ, UPT ;  /* 0x0000003f0700728c */ /* 0x000fe4000bf05270 */
[----:B------:R-:W-:Y:S02]  /*2d70*/  USHF.R.U32.HI UR9, URZ, 0x4, UR9 ;  /* 0x000000043f097899 */ /* 0x000fe40008011609 */
[----:B------:R-:W-:Y:S02]  /*2d80*/  USEL UR8, UR8, URZ, !UP0 ;  /* 0x0000003f08087287 */ /* 0x000fe4000c000000 */
[----:B------:R-:W-:Y:S02]  /*2d90*/  ULOP3.LUT UR9, UR9, 0x3fff, URZ, 0xc0, !UPT ;  /* 0x00003fff09097892 */ /* 0x000fe4000f8ec03f */
[----:B------:R-:W-:-:S02]  /*2da0*/  ULOP3.LUT UR7, UR15, 0x10000, URZ, 0xfc, !UPT ;  /* 0x000100000f077892 */ /* 0x000fc4000f8efc3f */
[----:B------:R-:W-:Y:S02]  /*2db0*/  ULOP3.LUT UR9, UR9, 0x10000, URZ, 0xfc, !UPT ;  /* 0x0001000009097892 */ /* 0x000fe4000f8efc3f */
[----:B------:R-:W-:Y:S02]  /*2dc0*/  UISETP.NE.U32.AND UP0, UPT, UR8, URZ, UPT ;  /* 0x0000003f0800728c */ /* 0x000fe4000bf05070 */
[----:B------:R-:W-:Y:S02]  /*2dd0*/  ULEA UR8, UR16, UR7, 0x8 ;  /* 0x0000000710087291 */ /* 0x000fe4000f8e403f */
[----:B------:R-:W-:Y:S01]  /*2de0*/  ULEA UR10, UR16, UR9, 0x9 ;  /* 0x00000009100a7291 */ /* 0x000fe2000f8e483f */
[----:B------:R-:W-:Y:S02]  /*2df0*/  UMOV UR11, 0xc0000010 ;  /* 0xc0000010000b7882 */ /* 0x000fe40000000000 */
[----:B------:R-:W-:Y:S01]  /*2e00*/  UMOV UR9, 0xc0000010 ;  /* 0xc000001000097882 */ /* 0x000fe20000000000 */
[----:B------:R-:W-:-:S05]  /*2e10*/  UIADD3 UR6, UR6, 0x1, URZ ;  /* 0x0000000106067890 */ /* 0x000fca000fffe03f */
[----:B------:R-:W-:Y:S01]  /*2e20*/  QGMMA.64x256x32.F32.E4M3.E4M3 R24, gdesc[UR8], R24, UP0, gsb0 ;  /* 0x03e00000081879f3 */ /* 0x000fe2000b800818 */
[----:B------:R-:W-:-:S04]  /*2e30*/  UISETP.NE.AND UP0, UPT, UR6, UR24, UPT ;  /* 0x000000180600728c */ /* 0x000fc8000bf05270 */
[----:B------:R-:W-:-:S06]  /*2e40*/  USEL UR7, URZ, 0x1, UP0 ;  /* 0x000000013f077887 */ /* 0x000fcc0008000000 */
[----:B------:R-:W-:Y:S01]  /*2e50*/  ISETP.NE.AND P0, PT, RZ, UR7, PT ;  /* 0x00000007ff007c0c */ /* 0x000fe2000bf05270 */
[----:B------:R-:W-:-:S12]  /*2e60*/  WARPGROUP.DEPBAR.LE gsb0, 0x1 ;  /* 0x00008000000079c5 */ /* 0x000fd80000010100 */
[----:B------:R-:W-:Y:S05]  /*2e70*/  @!P0 BRA `(.L_x_24) ;  /* 0x0000000c00808947 */ /* 0x000fea0003800000 */
[----:B------:R-:W-:Y:S02]  /*2e80*/  WARPGROUP.DEPBAR.LE gsb0, 0x0 ;  /* 0x00008000000079c5 */ /* 0x000fe40000010000 */
[----:B------:R-:W-:-:S01]  /*2e90*/  FADD R226, R24, R226 ;  /* 0x000000e218e27221 */ /* 0x000fc20000000000 */
[----:B------:R-:W-:Y:S01]  /*2ea0*/  FADD R225, R25, R225 ;  /* 0x000000e119e17221 */ /* 0x000fe20000000000 */
[----:B------:R1:W-:Y:S01]  /*2eb0*/  STL [R1+0x88], R227 ;  /* 0x000088e301007387 */ /* 0x0003e20000100800 */
[----:B------:R-:W-:-:S01]  /*2ec0*/  FADD R224, R26, R224 ;  /* 0x000000e01ae07221 */ /* 0x000fc20000000000 */
[----:B------:R-:W-:Y:S01]  /*2ed0*/  FADD R223, R27, R223 ;  /* 0x000000df1bdf7221 */ /* 0x000fe20000000000 */
[----:B------:R-:W-:-:S01]  /*2ee0*/  FADD R222, R28, R222 ;  /* 0x000000de1cde7221 */ /* 0x000fc20000000000 */
[----:B------:R-:W-:Y:S01]  /*2ef0*/  FADD R221, R29, R221 ;  /* 0x000000dd1ddd7221 */ /* 0x000fe20000000000 */
[----:B-1----:R-:W3:Y:S04]  /*2f00*/  LDL.LU R227, [R1+0x30] ;  /* 0x0000300001e37983 */ /* 0x002ee80000300800 */
[----:B------:R1:W-:Y:S01]  /*2f10*/  STL [R1+0x8c], R226 ;  /* 0x00008ce201007387 */ /* 0x0003e20000100800 */
[----:B------:R-:W-:-:S01]  /*2f20*/  FADD R220, R30, R220 ;  /* 0x000000dc1edc7221 */ /* 0x000fc20000000000 */
[----:B------:R-:W-:-:S02]  /*2f30*/  FADD R219, R31, R219 ;  /* 0x000000db1fdb7221 */ /* 0x000fc40000000000 */
[----:B-1----:R-:W4:Y:S04]  /*2f40*/  LDL.LU R226, [R1+0x2c] ;  /* 0x00002c0001e27983 */ /* 0x002f280000300800 */
[----:B------:R1:W-:Y:S01]  /*2f50*/  STL [R1+0x90], R225 ;  /* 0x000090e101007387 */ /* 0x0003e20000100800 */
[----:B------:R-:W-:-:S03]  /*2f60*/  FADD R218, R32, R218 ;  /* 0x000000da20da7221 */ /* 0x000fc60000000000 */
[----:B-1----:R-:W2:Y:S04]  /*2f70*/  LDL.LU R225, [R1+0x28] ;  /* 0x0000280001e17983 */ /* 0x002ea80000300800 */
        /* <DEDUP_REMOVED lines=9> */
[----:B------:R1:W-:Y:S04]  /*3010*/  STL [R1+0xa0], R221 ;  /* 0x0000a0dd01007387 */ /* 0x0003e80000100800 */
        /* <DEDUP_REMOVED lines=12> */
[----:B-1----:R-:W2:Y:S01]  /*30e0*/  LDL.LU R215, [R1] ;  /* 0x0000000001d77983 */ /* 0x002ea20000300800 */
[----:B------:R-:W-:-:S01]  /*30f0*/  FADD R214, R36, R214 ;  /* 0x000000d624d67221 */ /* 0x000fc20000000000 */
[----:B------:R-:W-:Y:S01]  /*3100*/  FADD R213, R37, R213 ;  /* 0x000000d525d57221 */ /* 0x000fe20000000000 */
[----:B------:R-:W-:-:S01]  /*3110*/  FADD R212, R38, R212 ;  /* 0x000000d426d47221 */ /* 0x000fc20000000000 */
[----:B------:R-:W-:Y:S01]  /*3120*/  FADD R211, R39, R211 ;  /* 0x000000d327d37221 */ /* 0x000fe20000000000 */
[----:B------:R-:W-:-:S01]  /*3130*/  FADD R210, R40, R210 ;  /* 0x000000d228d27221 */ /* 0x000fc20000000000 */
[----:B------:R-:W-:Y:S01]  /*3140*/  STL [R1+0xbc], R214 ;  /* 0x0000bcd601007387 */ /* 0x000fe20000100800 */
        /* <DEDUP_REMOVED lines=11> */
[----:B------:R1:W-:Y:S01]  /*3200*/  STL [R1+0xc8], R211 ;  /* 0x0000c8d301007387 */ /* 0x0003e20000100800 */
[----:B------:R-:W-:-:S01]  /*3210*/  FADD R200, R50, R200 ;  /* 0x000000c832c87221 */ /* 0x000fc20000000000 */
[----:B------:R-:W-:Y:S01]  /*3220*/  FADD R199, R51, R199 ;  /* 0x000000c733c77221 */ /* 0x000fe20000000000 */
        /* <DEDUP_REMOVED lines=69> */
[----:B-----5:R-:W-:Y:S01]  /*3680*/  FADD R0, R121, R0 ;  /* 0x0000000079007221 */ /* 0x020fe20000000000 */
[----:B---3--:R-:W-:-:S01]  /*3690*/  FADD R227, R134, R227 ;  /* 0x000000e386e37221 */ /* 0x008fc20000000000 */
[----:B----4-:R-:W-:Y:S01]  /*36a0*/  FADD R226, R133, R226 ;  /* 0x000000e285e27221 */ /* 0x010fe20000000000 */
[----:B--2---:R-:W-:-:S01]  /*36b0*/  FADD R225, R132, R225 ;  /* 0x000000e184e17221 */ /* 0x004fc20000000000 */
        /* <DEDUP_REMOVED lines=9> */
[----:B------:R-:W-:-:S05]  /*3750*/  FADD R215, R122, R215 ;  /* 0x000000d77ad77221 */ /* 0x000fca0000000000 */
[----:B------:R2:W-:Y:S04]  /*3760*/  STL [R1], R215 ;  /* 0x000000d701007387 */ /* 0x0005e80000100800 */
[----:B------:R3:W-:Y:S04]  /*3770*/  STL [R1+0x4], R216 ;  /* 0x000004d801007387 */ /* 0x0007e80000100800 */
        /* <DEDUP_REMOVED lines=8> */
[----:B-1----:R-:W4:Y:S04]  /*3800*/  LDL.LU R211, [R1+0x34] ;  /* 0x0000340001d37983 */ /* 0x002f280000300800 */
[----:B------:R1:W-:Y:S04]  /*3810*/  STL [R1+0x28], R225 ;  /* 0x000028e101007387 */ /* 0x0003e80000100800 */
[----:B------:R-:W4:Y:S04]  /*3820*/  LDL.LU R212, [R1+0x38] ;  /* 0x0000380001d47983 */ /* 0x000f280000300800 */
[----:B------:R1:W-:Y:S04]  /*3830*/  STL [R1+0x2c], R226 ;  /* 0x00002ce201007387 */ /* 0x0003e80000100800 */
[----:B------:R-:W4:Y:S04]  /*3840*/  LDL.LU R213, [R1+0x3c] ;  /* 0x00003c0001d57983 */ /* 0x000f280000300800 */
[----:B------:R1:W-:Y:S04]  /*3850*/  STL [R1+0x30], R227 ;  /* 0x000030e301007387 */ /* 0x0003e80000100800 */
[----:B------:R-:W4:Y:S04]  /*3860*/  LDL.LU R214, [R1+0x40] ;  /* 0x0000400001d67983 */ /* 0x000f280000300800 */
[----:B--2---:R-:W2:Y:S04]  /*3870*/  LDL.LU R215, [R1+0x44] ;  /* 0x0000440001d77983 */ /* 0x004ea80000300800 */
[----:B---3--:R-:W3:Y:S04]  /*3880*/  LDL.LU R216, [R1+0x48] ;  /* 0x0000480001d87983 */ /* 0x008ee80000300800 */
[----:B----4-:R-:W4:Y:S04]  /*3890*/  LDL.LU R217, [R1+0x4c] ;  /* 0x00004c0001d97983 */ /* 0x010f280000300800 */
[----:B0-----:R-:W4:Y:S04]  /*38a0*/  LDL.LU R218, [R1+0x50] ;  /* 0x0000500001da7983 */ /* 0x001f280000300800 */
[----:B------:R-:W4:Y:S04]  /*38b0*/  LDL.LU R219, [R1+0x54] ;  /* 0x0000540001db7983 */ /* 0x000f280000300800 */
[----:B------:R-:W4:Y:S04]  /*38c0*/  LDL.LU R220, [R1+0x58] ;  /* 0x0000580001dc7983 */ /* 0x000f280000300800 */
[----:B------:R-:W4:Y:S04]  /*38d0*/  LDL.LU R221, [R1+0x5c] ;  /* 0x00005c0001dd7983 */ /* 0x000f280000300800 */
[----:B------:R-:W4:Y:S04]  /*38e0*/  LDL.LU R222, [R1+0x60] ;  /* 0x0000600001de7983 */ /* 0x000f280000300800 */
[----:B------:R-:W4:Y:S04]  /*38f0*/  LDL.LU R223, [R1+0x64] ;  /* 0x0000640001df7983 */ /* 0x000f280000300800 */
[----:B------:R-:W4:Y:S04]  /*3900*/  LDL.LU R224, [R1+0x68] ;  /* 0x0000680001e07983 */ /* 0x000f280000300800 */
[----:B-1----:R-:W4:Y:S04]  /*3910*/  LDL.LU R225, [R1+0x6c] ;  /* 0x00006c0001e17983 */ /* 0x002f280000300800 */
[----:B------:R-:W4:Y:S04]  /*3920*/  LDL.LU R226, [R1+0x70] ;  /* 0x0000700001e27983 */ /* 0x000f280000300800 */
[----:B------:R-:W4:Y:S01]  /*3930*/  LDL.LU R227, [R1+0x74] ;  /* 0x0000740001e37983 */ /* 0x000f220000300800 */
[----:B------:R-:W-:-:S05]  /*3940*/  FADD R211, R135, R211 ;  /* 0x000000d387d37221 */ /* 0x000fca0000000000 */
[----:B------:R0:W-:Y:S01]  /*3950*/  STL [R1+0x34], R211 ;  /* 0x000034d301007387 */ /* 0x0001e20000100800 */
[----:B------:R-:W-:-:S03]  /*3960*/  FADD R212, R136, R212 ;  /* 0x000000d488d47221 */ /* 0x000fc60000000000 */
[----:B0-----:R1:W5:Y:S01]  /*3970*/  LDL.LU R211, [R1+0xc8] ;  /* 0x0000c80001d37983 */ /* 0x0013620000300800 */
[----:B------:R-:W-:-:S03]  /*3980*/  FADD R213, R137, R213 ;  /* 0x000000d589d57221 */ /* 0x000fc60000000000 */
[----:B------:R0:W-:Y:S01]  /*3990*/  STL [R1+0x38], R212 ;  /* 0x000038d401007387 */ /* 0x0001e20000100800 */
[----:B------:R-:W-:-:S01]  /*39a0*/  FADD R214, R138, R214 ;  /* 0x000000d68ad67221 */ /* 0x000fc20000000000 */
[----:B--2---:R-:W-:Y:S02]  /*39b0*/  FADD R215, R139, R215 ;  /* 0x000000d78bd77221 */ /* 0x004fe40000000000 */
[----:B0-----:R1:W5:Y:S01]  /*39c0*/  LDL.LU R212, [R1+0xc4] ;  /* 0x0000c40001d47983 */ /* 0x0013620000300800 */
[----:B---3--:R-:W-:-:S03]  /*39d0*/  FADD R216, R140, R216 ;  /* 0x000000d88cd87221 */ /* 0x008fc60000000000 */
[----:B------:R0:W-:Y:S01]  /*39e0*/  STL [R1+0x3c], R213 ;  /* 0x00003cd501007387 */ /* 0x0001e20000100800 */
[----:B----4-:R-:W-:-:S03]  /*39f0*/  FADD R217, R141, R217 ;  /* 0x000000d98dd97221 */ /* 0x010fc60000000000 */
[----:B0-----:R1:W5:Y:S01]  /*3a00*/  LDL.LU R213, [R1+0xc0] ;  /* 0x0000c00001d57983 */ /* 0x0013620000300800 */
[----:B------:R-:W-:-:S03]  /*3a10*/  FADD R218, R142, R218 ;  /* 0x000000da8eda7221 */ /* 0x000fc60000000000 */
[----:B------:R0:W-:Y:S01]  /*3a20*/  STL [R1+0x40], R214 ;  /* 0x000040d601007387 */ /* 0x0001e20000100800 */
[----:B------:R-:W-:-:S01]  /*3a30*/  FADD R219, R143, R219 ;  /* 0x000000db8fdb7221 */ /* 0x000fc20000000000 */
[----:B------:R-:W-:Y:S02]  /*3a40*/  FADD R220, R144, R220 ;  /* 0x000000dc90dc7221 */ /* 0x000fe40000000000 */
[----:B0-----:R1:W5:Y:S04]  /*3a50*/  LDL.LU R214, [R1+0xbc] ;  /* 0x0000bc0001d67983 */ /* 0x0013680000300800 */
[----:B------:R0:W-:Y:S01]  /*3a60*/  STL [R1+0x44], R215 ;  /* 0x000044d701007387 */ /* 0x0001e20000100800 */
[----:B------:R-:W-:-:S01]  /*3a70*/  FADD R221, R145, R221 ;  /* 0x000000dd91dd7221 */ /* 0x000fc20000000000 */
[----:B------:R-:W-:-:S02]  /*3a80*/  FADD R222, R146, R222 ;  /* 0x000000de92de7221 */ /* 0x000fc40000000000 */
[----:B0-----:R1:W5:Y:S04]  /*3a90*/  LDL.LU R215, [R1+0xb8] ;  /* 0x0000b80001d77983 */ /* 0x0013680000300800 */
[----:B------:R0:W-:Y:S01]  /*3aa0*/  STL [R1+0x48], R216 ;  /* 0x000048d801007387 */ /* 0x0001e20000100800 */
[----:B------:R-:W-:-:S03]  /*3ab0*/  FADD R223, R147, R223 ;  /* 0x000000df93df7221 */ /* 0x000fc60000000000 */
        /* <DEDUP_REMOVED lines=13> */
[----:B------:R0:W-:Y:S04]  /*3b90*/  STL [R1+0x5c], R221 ;  /* 0x00005cdd01007387 */ /* 0x0001e80000100800 */
        /* <DEDUP_REMOVED lines=12> */
[----:B0-----:R1:W5:Y:S01]  /*3c60*/  LDL.LU R227, [R1+0x88] ;  /* 0x0000880001e37983 */ /* 0x0013620000300800 */
[----:B------:R-:W-:-:S05]  /*3c70*/  UMOV UR6, URZ ;  /* 0x0000003f00067c82 */ /* 0x000fca0008000000 */
.L_x_24:
[----:B------:R-:W-:Y:S05]  /*3c80*/  @!P1 BRA `(.L_x_25) ;  /* 0x0000000000049947 */ /* 0x000fea0003800000 */
[----:B------:R-:W-:Y:S01]  /*3c90*/  BPT.TRAP 0x1 ;  /* 0x000000040000795c */ /* 0x000fe20000300000 */
.L_x_25:
[----:B------:R-:W-:Y:S02]  /*3ca0*/  UISETP.GT.U32.AND UP0, UPT, UR13, 0x1, UPT ;  /* 0x000000010d00788c */ /* 0x000fe4000bf04070 */
[----:B------:R-:W-:-:S04]  /*3cb0*/  ULEA UR8, UR17, UR14, 0x3 ;  /* 0x0000000e11087291 */ /* 0x000fc8000f8e183f */
[----:B------:R-:W-:Y:S01]  /*3cc0*/  UIADD3 UR8, UR8, 0x18, URZ ;  /* 0x0000001808087890 */ /* 0x000fe2000fffe03f */
[----:B------:R-:W-:-:S03]  /*3cd0*/  PLOP3.LUT P0, PT, PT, PT, UP0, 0x80, 0x0 ;  /* 0x000000000000781c */ /* 0x000fc60003f0f008 */
[----:B------:R-:W-:-:S09]  /*3ce0*/  UPRMT UR8, URZ, 0x654, UR8 ;  /* 0x000006543f087896 */ /* 0x000fd20008000008 */
[----:B------:R-:W-:Y:S01]  /*3cf0*/  SYNCS.ARRIVE.TRANS64.RED.A1T0 RZ, [UR8], RZ ;  /* 0x000000ffffff79a7 */ /* 0x000fe20008100408 */
[----:B------:R-:W-:Y:S05]  /*3d00*/  @P0 BRA `(.L_x_26) ;  /* 0x0000000000040947 */ /* 0x000fea0003800000 */
[----:B------:R-:W-:Y:S01]  /*3d10*/  BPT.TRAP 0x1 ;  /* 0x000000040000795c */ /* 0x000fe20000300000 */
.L_x_26:
[----:B------:R-:W-:Y:S01]  /*3d20*/  UIADD3 UR16, UR16, 0x1, URZ ;  /* 0x0000000110107890 */ /* 0x000fe2000fffe03f */
[C---:B------:R-:W-:Y:S01]  /*3d30*/  ISETP.GT.AND P0, PT, R228.reuse, 0x1, PT ;  /* 0x00000001e400780c */ /* 0x040fe20003f04270 */
[----:B------:R-:W-:Y:S01]  /*3d40*/  UIADD3 UR17, UR17, 0x1, URZ ;  /* 0x0000000111117890 */ /* 0x000fe2000fffe03f */
[----:B------:R-:W-:Y:S01]  /*3d50*/  VIADD R228, R228, 0xffffffff ;  /* 0xffffffffe4e47836 */ /* 0x000fe20000000000 */
[----:B------:R-:W-:Y:S02]  /*3d60*/  UISETP.NE.AND UP0, UPT, UR16, 0x3, UPT ;  /* 0x000000031000788c */ /* 0x000fe4000bf05270 */
[----:B------:R-:W-:Y:S02]  /*3d70*/  UISETP.NE.AND UP1, UPT, UR17, 0x3, UPT ;  /* 0x000000031100788c */ /* 0x000fe4000bf25270 */
[----:B------:R-:W-:Y:S02]  /*3d80*/  USEL UR8, URZ, 0x1, UP0 ;  /* 0x000000013f087887 */ /* 0x000fe40008000000 */
[----:B------:R-:W-:-:S02]  /*3d90*/  USEL UR16, UR16, URZ, UP0 ;  /* 0x0000003f10107287 */ /* 0x000fc40008000000 */
[----:B------:R-:W-:Y:S02]  /*3da0*/  USEL UR17, UR17, URZ, UP1 ;  /* 0x0000003f11117287 */ /* 0x000fe40008800000 */
[----:B-----5:R-:W-:Y:S01]  /*3db0*/  LOP3.LUT R227, R227, UR8, RZ, 0x3c, !PT ;  /* 0x00000008e3e37c12 */ /* 0x020fe2000f8e3cff */
[----:B------:R-:W-:Y:S01]  /*3dc0*/  UMOV UR8, 0x1 ;  /* 0x0000000100087882 */ /* 0x000fe20000000000 */
[----:B------:R-:W-:Y:S08]  /*3dd0*/  @P0 BRA `(.L_x_27) ;  /* 0xffffffec009c0947 */ /* 0x000ff0000383ffff */
.L_x_19:
[----:B------:R-:W-:-:S04]  /*3de0*/  UISETP.NE.AND UP0, UPT, UR6, URZ, UPT ;  /* 0x0000003f0600728c */ /* 0x000fc8000bf05270 */
[----:B------:R-:W-:-:S06]  /*3df0*/  USEL UR6, URZ, 0x1, !UP0 ;  /* 0x000000013f067887 */ /* 0x000fcc000c000000 */
[----:B------:R-:W-:-:S13]  /*3e00*/  ISETP.NE.AND P0, PT, RZ, UR6, PT ;  /* 0x00000006ff007c0c */ /* 0x000fda000bf05270 */
[----:B------:R-:W-:Y:S05]  /*3e10*/  @!P0 BRA `(.L_x_28) ;  /* 0x0000000c00dc8947 */ /* 0x000fea0003800000 */
[----:B------:R-:W3:Y:S04]  /*3e20*/  LDL.LU R227, [R1+0x74] ;  /* 0x0000740001e37983 */ /* 0x000ee80000300800 */
[----:B---3--:R3:W-:Y:S04]  /*3e30*/  STL [R1+0x88], R227 ;  /* 0x000088e301007387 */ /* 0x0087e80000100800 */
[----:B---3--:R-:W3:Y:S04]  /*3e40*/  LDL.LU R227, [R1+0x70] ;  /* 0x0000700001e37983 */ /* 0x008ee80000300800 */
        /* <DEDUP_REMOVED lines=55> */
[----:B---3--:R-:W3:Y:S01]  /*41c0*/  LDL.LU R227, [R1] ;  /* 0x0000000001e37983 */ /* 0x008ee20000300800 */
[----:B------:R-:W-:-:S02]  /*41d0*/  WARPGROUP.DEPBAR.LE gsb0, 0x0 ;  /* 0x00008000000079c5 */ /* 0x000fc40000010000 */
[----:B------:R-:W-:Y:S01]  /*41e0*/  FADD R226, R24, R226 ;  /* 0x000000e218e27221 */ /* 0x000fe20000000000 */
        /* <DEDUP_REMOVED lines=97> */
[----:B---3--:R-:W-:-:S05]  /*4800*/  FADD R227, R122, R227 ;  /* 0x000000e37ae37221 */ /* 0x008fca0000000000 */
[----:B------:R3:W-:Y:S04]  /*4810*/  STL [R1], R227 ;  /* 0x000000e301007387 */ /* 0x0007e80000100800 */
[----:B---3--:R-:W3:Y:S02]  /*4820*/  LDL.LU R227, [R1+0xf8] ;  /* 0x0000f80001e37983 */ /* 0x008ee40000300800 */
[----:B---3--:R-:W-:-:S05]  /*4830*/  FADD R227, R123, R227 ;  /* 0x000000e37be37221 */ /* 0x008fca0000000000 */
[----:B------:R3:W-:Y:S04]  /*4840*/  STL [R1+0x4], R227 ;  /* 0x000004e301007387 */ /* 0x0007e80000100800 */
        /* <DEDUP_REMOVED lines=83> */
[----:B------:R3:W-:Y:S02]  /*4d80*/  STL [R1+0x74], R227 ;  /* 0x000074e301007387 */ /* 0x0007e40000100800 */
.L_x_28:
[----:B------:R-:W-:Y:S02]  /*4d90*/  WARPGROUP.DEPBAR.LE gsb0, 0x0 ;  /* 0x00008000000079c5 */ /* 0x000fe40000010000 */
[----:B------:R-:W4:Y:S02]  /*4da0*/  LDC R24, c[0x0][0x28c] ;  /* 0x0000a300ff187b82 */ /* 0x000f240000000800 */
[----:B----4-:R-:W-:-:S13]  /*4db0*/  ISETP.GE.AND P0, PT, R24, 0x1, PT ;  /* 0x000000011800780c */ /* 0x010fda0003f06270 */
[----:B------:R-:W-:Y:S05]  /*4dc0*/  @!P0 BRA `(.L_x_29) ;  /* 0x0000000000488947 */ /* 0x000fea0003800000 */
[----:B------:R-:W-:-:S06]  /*4dd0*/  UISETP.NE.AND UP0, UPT, UR23, 0x3, UPT ;  /* 0x000000031700788c */ /* 0x000fcc000bf05270 */
[----:B------:R-:W-:-:S13]  /*4de0*/  PLOP3.LUT P0, PT, PT, PT, UP0, 0x80, 0x0 ;  /* 0x000000000000781c */ /* 0x000fda0003f0f008 */
[----:B------:R-:W-:Y:S05]  /*4df0*/  @!P0 BRA `(.L_x_30) ;  /* 0x0000000000048947 */ /* 0x000fea0003800000 */
[----:B------:R-:W-:Y:S01]  /*4e00*/  BPT.TRAP 0x1 ;  /* 0x000000040000795c */ /* 0x000fe20000300000 */
.L_x_30:
[----:B------:R-:W-:-:S04]  /*4e10*/  UISETP.LT.AND UP0, UPT, UR12, 0x1, UPT ;  /* 0x000000010c00788c */ /* 0x000fc8000bf01270 */
[----:B------:R-:W-:Y:S02]  /*4e20*/  USEL UR8, UR12, 0x1, UP0 ;  /* 0x000000010c087887 */ /* 0x000fe40008000000 */
[----:B------:R-:W-:Y:S02]  /*4e30*/  UISETP.GT.U32.AND UP0, UPT, UR13, 0x1, UPT ;  /* 0x000000010d00788c */ /* 0x000fe4000bf04070 */
[----:B------:R-:W-:-:S04]  /*4e40*/  UIADD3 UR8, UR5, UR12, -UR8 ;  /* 0x0000000c05087290 */ /* 0x000fc8000fffe808 */
[----:B------:R-:W-:Y:S01]  /*4e50*/  UIMAD.WIDE.U32 UR6, UR8, -0x55555555, URZ ;  /* 0xaaaaaaab080678a5 */ /* 0x000fe2000f8e003f */
[----:B------:R-:W-:-:S03]  /*4e60*/  PLOP3.LUT P0, PT, PT, PT, UP0, 0x80, 0x0 ;  /* 0x000000000000781c */ /* 0x000fc60003f0f008 */
[----:B------:R-:W-:-:S04]  /*4e70*/  USHF.R.U32.HI UR6, URZ, 0x1, UR7 ;  /* 0x000000013f067899 */ /* 0x000fc80008011607 */
[----:B------:R-:W-:-:S04]  /*4e80*/  UIMAD UR8, UR6, -0x3, UR8 ;  /* 0xfffffffd060878a4 */ /* 0x000fc8000f8e0208 */
[----:B------:R-:W-:-:S04]  /*4e90*/  ULEA UR8, UR8, UR14, 0x3 ;  /* 0x0000000e08087291 */ /* 0x000fc8000f8e183f */
[----:B------:R-:W-:-:S04]  /*4ea0*/  UIADD3 UR8, UR8, 0x18, URZ ;  /* 0x0000001808087890 */ /* 0x000fc8000fffe03f */
[----:B------:R-:W-:-:S09]  /*4eb0*/  UPRMT UR8, URZ, 0x654, UR8 ;  /* 0x000006543f087896 */ /* 0x000fd20008000008 */
[----:B------:R-:W-:Y:S01]  /*4ec0*/  SYNCS.ARRIVE.TRANS64.RED.A1T0 RZ, [UR8], RZ ;  /* 0x000000ffffff79a7 */ /* 0x000fe20008100408 */
[----:B------:R-:W-:Y:S05]  /*4ed0*/  @P0 BRA `(.L_x_29) ;  /* 0x0000000000040947 */ /* 0x000fea0003800000 */
[----:B------:R-:W-:Y:S01]  /*4ee0*/  BPT.TRAP 0x1 ;  /* 0x000000040000795c */ /* 0x000fe20000300000 */
.L_x_29:
[----:B------:R4:W-:Y:S01]  /*4ef0*/  STL [R1+0x8c], R2 ;  /* 0x00008c0201007387 */ /* 0x0009e20000100800 */
[----:B------:R-:W0:Y:S01]  /*4f00*/  LDC R28, c[0x0][0x288] ;  /* 0x0000a200ff1c7b82 */ /* 0x000e220000000800 */
[----:B------:R-:W-:Y:S02]  /*4f10*/  UIADD3 UR9, UR12, UR5, URZ ;  /* 0x000000050c097290 */ /* 0x000fe4000fffe03f */
[----:B------:R1:W-:Y:S01]  /*4f20*/  STL [R1+0x88], R0 ;  /* 0x0000880001007387 */ /* 0x0003e20000100800 */
[----:B------:R-:W-:Y:S01]  /*4f30*/  USHF.R.S32.HI UR10, URZ, 0x1f, UR22 ;  /* 0x0000001f3f0a7899 */ /* 0x000fe20008011416 */
[----:B------:R-:W-:Y:S01]  /*4f40*/  ULDC.64 UR14, c[0x0][0x5d0] ;  /* 0x00017400000e7ab9 */ /* 0x000fe20000000a00 */
[----:B------:R-:W-:Y:S01]  /*4f50*/  ULDC UR11, c[0x0][0x284] ;  /* 0x0000a100000b7ab9 */ /* 0x000fe20000000800 */
[----:B----4-:R-:W4:Y:S01]  /*4f60*/  S2R R2, SR_TID.X ;  /* 0x0000000000027919 */ /* 0x010f220000002100 */
[----:B-1----:R-:W2:Y:S04]  /*4f70*/  LDL.LU R0, [R1+0x80] ;  /* 0x0000800001007983 */ /* 0x002ea80000300800 */
[----:B---3--:R-:W3:Y:S01]  /*4f80*/  LDL.LU R227, [R1+0x84] ;  /* 0x0000840001e37983 */ /* 0x008ee20000300800 */
[----:B------:R-:W-:-:S02]  /*4f90*/  UISETP.GT.U32.AND UP0, UPT, UR9, 0x2, UPT ;  /* 0x000000020900788c */ /* 0x000fc4000bf04070 */
[----:B------:R-:W-:Y:S01]  /*4fa0*/  UISETP.GE.U32.AND UP1, UPT, UR12, 0x3, UPT ;  /* 0x000000030c00788c */ /* 0x000fe2000bf26070 */
[--C-:B----4-:R-:W-:Y:S02]  /*4fb0*/  SHF.R.U32.HI R24, RZ, 0x2, R2.reuse ;  /* 0x00000002ff187819 */ /* 0x110fe40000011602 */
[----:B------:R-:W-:Y:S02]  /*4fc0*/  LOP3.LUT R26, R2, 0x60, RZ, 0xc0, !PT ;  /* 0x00000060021a7812 */ /* 0x000fe400078ec0ff */
[----:B------:R-:W-:Y:S02]  /*4fd0*/  SHF.R.U32.HI R27, RZ, 0x7, R2 ;  /* 0x00000007ff1b7819 */ /* 0x000fe40000011602 */
[----:B------:R-:W-:Y:S02]  /*4fe0*/  LOP3.LUT R25, R24, 0x7, RZ, 0xc0, !PT ;  /* 0x0000000718197812 */ /* 0x000fe400078ec0ff */
[----:B------:R-:W-:Y:S02]  /*4ff0*/  SHF.R.U32.HI R26, RZ, 0x1, R26 ;  /* 0x00000001ff1a7819 */ /* 0x000fe4000001161a */
[----:B------:R-:W-:-:S02]  /*5000*/  LOP3.LUT R24, R27, 0x1, RZ, 0xc0, !PT ;  /* 0x000000011b187812 */ /* 0x000fc400078ec0ff */
[----:B------:R-:W-:-:S03]  /*5010*/  IADD3 R29, RZ, -R26, -R25 ;  /* 0x8000001aff1d7210 */ /* 0x000fc60007ffe819 */
[C---:B------:R-:W-:Y:S02]  /*5020*/  IMAD.SHL.U32 R30, R24.reuse, 0x40, RZ ;  /* 0x00000040181e7824 */ /* 0x040fe400078e00ff */
[----:B------:R-:W-:Y:S02]  /*5030*/  IMAD R29, R24, -0x40, R29 ;  /* 0xffffffc0181d7824 */ /* 0x000fe400078e021d */
[----:B------:R-:W-:Y:S01]  /*5040*/  IMAD.SHL.U32 R24, R2, 0x2, RZ ;  /* 0x0000000202187824 */ /* 0x000fe200078e00ff */
[----:B------:R-:W-:-:S04]  /*5050*/  LOP3.LUT R27, R30, 0x40, R25, 0xe2, !PT ;  /* 0x000000401e1b7812 */ /* 0x000fc800078ee219 */
[----:B------:R-:W-:Y:S02]  /*5060*/  LOP3.LUT R30, R24, 0x6, RZ, 0xc0, !PT ;  /* 0x00000006181e7812 */ /* 0x000fe400078ec0ff */
[----:B------:R-:W-:Y:S02]  /*5070*/  LOP3.LUT R24, R2, 0x3, RZ, 0xc0, !PT ;  /* 0x0000000302187812 */ /* 0x000fe400078ec0ff */
[----:B------:R1:W5:Y:S01]  /*5080*/  LDL.LU R2, [R1+0x8c] ;  /* 0x00008c0001027983 */ /* 0x0003620000300800 */
[----:B------:R-:W-:Y:S01]  /*5090*/  UIMAD.WIDE.U32 UR6, UR9, -0x55555555, URZ ;  /* 0xaaaaaaab090678a5 */ /* 0x000fe2000f8e003f */
[----:B--2---:R-:W-:Y:S01]  /*50a0*/  PRMT R30, R30, 0x6540, R0 ;  /* 0x000065401e1e7816 */ /* 0x004fe20000000000 */
[----:B------:R-:W-:Y:S02]  /*50b0*/  IMAD.SHL.U32 R35, R0, 0x100, RZ ;  /* 0x0000010000237824 */ /* 0x000fe400078e00ff */
[----:B------:R1:W5:Y:S01]  /*50c0*/  LDL.LU R0, [R1+0x88] ;  /* 0x0000880001007983 */ /* 0x0003620000300800 */
[----:B0-----:R-:W-:Y:S01]  /*50d0*/  IMAD R34, R24, -0x2, R28 ;  /* 0xfffffffe18227824 */ /* 0x001fe200078e021c */
[----:B------:R-:W-:Y:S01]  /*50e0*/  UIMAD UR5, UR10, UR14, URZ ;  /* 0x0000000e0a0572a4 */ /* 0x000fe2000f8e023f */
[----:B------:R-:W-:Y:S01]  /*50f0*/  ISETP.GE.AND P0, PT, R35, R28, PT ;  /* 0x0000001c2300720c */ /* 0x000fe20003f06270 */
[C---:B---3--:R-:W-:Y:S01]  /*5100*/  IMAD.SHL.U32 R28, R227.reuse, 0x80, RZ ;  /* 0x00000080e31c7824 */ /* 0x048fe200078e00ff */
[----:B------:R-:W-:Y:S01]  /*5110*/  UISETP.LT.U32.AND UP0, UPT, UR12, 0x3, UP0 ;  /* 0x000000030c00788c */ /* 0x000fe20008701070 */
[--C-:B------:R-:W-:Y:S01]  /*5120*/  SHF.R.S32.HI R31, RZ, 0x1f, R30.reuse ;  /* 0x0000001fff1f7819 */ /* 0x100fe2000001141e */
[----:B------:R-:W-:Y:S01]  /*5130*/  UIMAD UR8, UR22, UR15, UR5 ;  /* 0x0000000f160872a4 */ /* 0x000fe2000f8e0205 */
[----:B------:R-:W-:Y:S01]  /*5140*/  IMAD.U32 R25, RZ, RZ, UR14 ;  /* 0x0000000eff197e24 */ /* 0x000fe2000f8e00ff */
[C---:B------:R-:W-:Y:S01]  /*5150*/  ISETP.GE.OR P0, PT, R28.reuse, UR11, P0 ;  /* 0x0000000b1c007c0c */ /* 0x040fe20008706670 */
[----:B------:R-:W-:Y:S01]  /*5160*/  USEL UR5, URZ, 0x1, !UP0 ;  /* 0x000000013f057887 */ /* 0x000fe2000c000000 */
[----:B------:R-:W-:Y:S01]  /*5170*/  IMAD.WIDE R32, R227, 0x80, RZ ;  /* 0x00000080e3207825 */ /* 0x000fe200078e02ff */
[----:B------:R-:W-:Y:S01]  /*5180*/  USHF.R.U32.HI UR6, URZ, 0x1, UR7 ;  /* 0x000000013f067899 */ /* 0x000fe20008011607 */
[----:B------:R-:W-:Y:S01]  /*5190*/  IADD3 R38, -R28, UR11, R29 ;  /* 0x0000000b1c267c10 */ /* 0x000fe2000fffe11d */
[----:B------:R-:W-:Y:S01]  /*51a0*/  ULOP3.LUT UR4, UR4, UR5, URZ, 0x3c, !UPT ;  /* 0x0000000504047292 */ /* 0x000fe2000f8e3c3f */
[----:B------:R-:W-:Y:S01]  /*51b0*/  IMAD.WIDE.U32 R24, R25, UR22, R30 ;  /* 0x0000001619187c25 */ /* 0x000fe2000f8e001e */
[----:B------:R-:W-:Y:S01]  /*51c0*/  UIMAD UR5, UR6, -0x3, UR9 ;  /* 0xfffffffd060578a4 */ /* 0x000fe2000f8e0209 */
[----:B------:R-:W-:Y:S01]  /*51d0*/  LOP3.LUT R39, R32, R27, R26, 0xfe, !PT ;  /* 0x0000001b20277212 */ /* 0x000fe200078efe1a */
[----:B------:R-:W-:Y:S01]  /*51e0*/  @UP1 ULOP3.LUT UR4, UR4, 0x1, UR6, 0x78, !UPT ;  /* 0x0000000104041892 */ /* 0x000fe2000f8e7806 */
[----:B------:R-:W-:-:S02]  /*51f0*/  VIADD R25, R25, UR8 ;  /* 0x0000000819197c36 */ /* 0x000fc40008000000 */
[----:B------:R-:W-:Y:S02]  /*5200*/  IMAD.IADD R35, R34, 0x1, -R35 ;  /* 0x0000000122237824 */ /* 0x000fe400078e0a23 */
[----:B------:R-:W-:Y:S01]  /*5210*/  IMAD.MOV.U32 R34, RZ, RZ, -0x1 ;  /* 0xffffffffff227424 */ /* 0x000fe200078e00ff */
[----:B-1----:R-:W-:Y:S06]  /*5220*/  @P0 BRA `(.L_x_31) ;  /* 0x0000008c00980947 */ /* 0x002fec0003800000 */
[----:B------:R-:W0:Y:S01]  /*5230*/  LDC.64 R28, c[0x0][0x5c8] ;  /* 0x00017200ff1c7b82 */ /* 0x000e220000000a00 */
[----:B------:R-:W-:Y:S01]  /*5240*/  ULDC.64 UR6, c[0x0][0x5c0] ;  /* 0x0001700000067ab9 */ /* 0x000fe20000000a00 */
[----:B------:R-:W-:Y:S01]  /*5250*/  BSSY B0, `(.L_x_31) ;  /* 0x00008e3000007945 */ /* 0x000fe20003800000 */
[-C--:B0-----:R-:W-:Y:S02]  /*5260*/  IMAD R26, R33, R28.reuse, RZ ;  /* 0x0000001c211a7224 */ /* 0x081fe400078e02ff */
[----:B------:R-:W-:-:S04]  /*5270*/  IMAD.WIDE.U32 R24, R39, R28, R24 ;  /* 0x0000001c27187225 */ /* 0x000fc800078e0018 */
[----:B------:R-:W-:Y:S01]  /*5280*/  IMAD R27, R39, R29, R26 ;  /* 0x0000001d271b7224 */ /* 0x000fe200078e021a */
[----:B------:R-:W-:Y:S02]  /*5290*/  LEA R26, P0, R28, R24, 0x3 ;  /* 0x000000181c1a7211 */ /* 0x000fe400078018ff */
[----:B------:R-:W-:Y:S01]  /*52a0*/  IADD3 R24, P1, R24, UR6, RZ ;  /* 0x0000000618187c10 */ /* 0x000fe2000ff3e0ff */
[----:B------:R-:W-:Y:S01]  /*52b0*/  IMAD.IADD R27, R25, 0x1, R27 ;  /* 0x00000001191b7824 */ /* 0x000fe200078e021b */
[----:B------:R-:W-:-:S04]  /*52c0*/  IADD3 R26, P3, R26, UR6, RZ ;  /* 0x000000061a1a7c10 */ /* 0x000fc8000ff7e0ff */
[----:B------:R-:W-:Y:S02]  /*52d0*/  LEA.HI.X R28, R28, R27, R29, 0x3, P0 ;  /* 0x0000001b1c1c7211 */ /* 0x000fe400000f1c1d */
[----:B------:R-:W-:Y:S02]  /*52e0*/  FSETP.NEU.AND P0, PT, RZ, UR21, PT ;  /* 0x00000015ff007c0b */ /* 0x000fe4000bf0d000 */
[----:B------:R-:W-:Y:S02]  /*52f0*/  IADD3.X R25, R27, UR7, RZ, P1, !PT ;  /* 0x000000071b197c10 */ /* 0x000fe40008ffe4ff */
[----:B------:R-:W-:-:S09]  /*5300*/  IADD3.X R27, R28, UR7, RZ, P3, !PT ;  /* 0x000000071c1b7c10 */ /* 0x000fd20009ffe4ff */
[----:B------:R-:W-:Y:S05]  /*5310*/  @!P0 BRA `(.L_x_32) ;  /* 0x0000006800d88947 */ /* 0x000fea0003800000 */
[----:B------:R-:W-:Y:S01]  /*5320*/  ULDC.64 UR8, c[0x0][0x5b8] ;  /* 0x00016e0000087ab9 */ /* 0x000fe20000000a00 */
[----:B------:R-:W-:Y:S01]  /*5330*/  ISETP.GE.AND P0, PT, R38, 0x1, PT ;  /* 0x000000012600780c */ /* 0x000fe20003f06270 */
[----:B------:R-:W-:Y:S02]  /*5340*/  UIMAD UR6, UR10, UR8, URZ ;  /* 0x000000080a0672a4 */ /* 0x000fe4000f8e023f */
[----:B------:R-:W-:Y:S01]  /*5350*/  IMAD.U32 R29, RZ, RZ, UR8 ;  /* 0x00000008ff1d7e24 */ /* 0x000fe2000f8e00ff */
[----:B------:R-:W-:Y:S01]  /*5360*/  BSSY B1, `(.L_x_33) ;  /* 0x000000f000017945 */ /* 0x000fe20003800000 */
[----:B------:R-:W-:Y:S01]  /*5370*/  ISETP.LT.OR P4, PT, R35, 0x1, !P0 ;  /* 0x000000012300780c */ /* 0x000fe20004781670 */
[----:B------:R-:W-:Y:S02]  /*5380*/  UIMAD UR6, UR22, UR9, UR6 ;  /* 0x00000009160672a4 */ /* 0x000fe4000f8e0206 */
[----:B------:R-:W-:Y:S01]  /*5390*/  IMAD.WIDE.U32 R30, R29, UR22, R30 ;  /* 0x000000161d1e7c25 */ /* 0x000fe2000f8e001e */
[----:B------:R-:W-:-:S03]  /*53a0*/  ULDC.64 UR8, c[0x0][0x5a8] ;  /* 0x00016a0000087ab9 */ /* 0x000fc60000000a00 */
[----:B------:R-:W-:Y:S01]  /*53b0*/  VIADD R31, R31, UR6 ;  /* 0x000000061f1f7c36 */ /* 0x000fe20008000000 */
[----:B------:R-:W-:Y:S02]  /*53c0*/  ULDC.64 UR6, c[0x0][0x5b0] ;  /* 0x00016c0000067ab9 */ /* 0x000fe40000000a00 */
[----:B------:R-:W-:Y:S02]  /*53d0*/  IMAD R36, R33, UR6, RZ ;  /* 0x0000000621247c24 */ /* 0x000fe4000f8e02ff */
[----:B------:R-:W-:-:S04]  /*53e0*/  IMAD.WIDE.U32 R28, R39, UR6, R30 ;  /* 0x00000006271c7c25 */ /* 0x000fc8000f8e001e */
[--C-:B------:R-:W-:Y:S01]  /*53f0*/  IMAD R37, R39, UR7, R36.reuse ;  /* 0x0000000727257c24 */ /* 0x100fe2000f8e0224 */
[----:B------:R-:W-:Y:S02]  /*5400*/  IADD3 R28, P1, R28, UR8, RZ ;  /* 0x000000081c1c7c10 */ /* 0x000fe4000ff3e0ff */
[----:B------:R-:W-:Y:S02]  /*5410*/  PRMT R36, RZ, 0x7610, R36 ;  /* 0x00007610ff247816 */ /* 0x000fe40000000024 */
[----:B------:R-:W-:Y:S01]  /*5420*/  IADD3.X R29, R29, UR9, R37, P1, !PT ;  /* 0x000000091d1d7c10 */ /* 0x000fe20008ffe425 */
[----:B------:R-:W-:Y:S08]  /*5430*/  @P4 BRA `(.L_x_34) ;  /* 0x0000000000044947 */ /* 0x000ff00003800000 */
[----:B------:R0:W5:Y:S02]  /*5440*/  LDG.E.U8 R36, desc[UR18][R28.64] ;  /* 0x000000121c247981 */ /* 0x000164000c1e1100 */
.L_x_34:
[----:B------:R-:W-:Y:S05]  /*5450*/  BSYNC B1 ;  /* 0x0000000000017941 */ /* 0x000fea0003800000 */
.L_x_33:
[----:B-----5:R-:W-:Y:S01]  /*5460*/  LOP3.LUT R36, R36, 0xff, RZ, 0xc0, !PT ;  /* 0x000000ff24247812 */ /* 0x020fe200078ec0ff */
[----:B------:R-:W-:Y:S01]  /*5470*/  BSSY B1, `(.L_x_35) ;  /* 0x000000b000017945 */ /* 0x000fe20003800000 */
[----:B------:R-:W-:Y:S02]  /*5480*/  ISETP.LT.OR P3, PT, R35, 0x2, !P0 ;  /* 0x000000022300780c */ /* 0x000fe40004761670 */
[----:B------:R-:W-:-:S05]  /*5490*/  F2FP.F16.E4M3.UNPACK_B R36, R36 ;  /* 0x00000024ff24723e */ /* 0x000fca00020006ff */
[----:B------:R-:W-:-:S05]  /*54a0*/  HADD2.F32 R36, -RZ, R36.H0_H0 ;  /* 0x20000024ff247230 */ /* 0x000fca0000004100 */
[----:B------:R-:W-:Y:S01]  /*54b0*/  FMUL R37, R36, UR21 ;  /* 0x0000001524257c20 */ /* 0x000fe20008400000 */
[----:B------:R-:W-:-:S03]  /*54c0*/  PRMT R36, RZ, 0x7610, R36 ;  /* 0x00007610ff247816 */ /* 0x000fc60000000024 */
[----:B------:R-:W-:-:S05]  /*54d0*/  FFMA R37, R226, UR20, R37 ;  /* 0x00000014e2257c23 */ /* 0x000fca0008000025 */
[----:B------:R-:W-:-:S05]  /*54e0*/  F2FP.SATFINITE.E4M3.F32.PACK_AB_MERGE_C R37, RZ, R37, RZ ;  /* 0x00000025ff25723e */ /* 0x000fca00048070ff */
[----:B------:R1:W-:Y:S01]  /*54f0*/  @!P4 STG.E.U8 desc[UR18][R24.64], R37 ;  /* 0x000000251800c986 */ /* 0x0003e2000c101112 */
[----:B------:R-:W-:Y:S05]  /*5500*/  @P3 BRA `(.L_x_36) ;  /* 0x0000000000043947 */ /* 0x000fea0003800000 */
[----:B------:R2:W5:Y:S02]  /*5510*/  LDG.E.U8 R36, desc[UR18][R28.64+0x1] ;  /* 0x000001121c247981 */ /* 0x000564000c1e1100 */
.L_x_36:
[----:B------:R-:W-:Y:S05]  /*5520*/  BSYNC B1 ;  /* 0x0000000000017941 */ /* 0x000fea0003800000 */
.L_x_35:
[----:B-----5:R-:W-:Y:S01]  /*5530*/  LOP3.LUT R36, R36, 0xff, RZ, 0xc0, !PT ;  /* 0x000000ff24247812 */ /* 0x020fe200078ec0ff */
[----:B------:R-:W-:Y:S01]  /*5540*/  BSSY B1, `(.L_x_37) ;  /* 0x0000013000017945 */ /* 0x000fe20003800000 */
[----:B-1----:R-:W-:Y:S02]  /*5550*/  IADD3 R37, P1, R39, 0x8, RZ ;  /* 0x0000000827257810 */ /* 0x002fe40007f3e0ff */
[----:B------:R-:W-:-:S03]  /*5560*/  F2FP.F16.E4M3.UNPACK_B R36, R36 ;  /* 0x00000024ff24723e */ /* 0x000fc600020006ff */
[----:B------:R-:W-:Y:S01]  /*5570*/  IMAD.X R32, RZ, RZ, R33, P1 ;  /* 0x000000ffff207224 */ /* 0x000fe200008e0621 */
[----:B------:R-:W-:Y:S01]  /*5580*/  ISETP.GE.AND P1, PT, R38, 0x9, PT ;  /* 0x000000092600780c */ /* 0x000fe20003f26270 */
[----:B------:R-:W-:Y:S02]  /*5590*/  HADD2.F32 R36, -RZ, R36.H0_H0 ;  /* 0x20000024ff247230 */ /* 0x000fe40000004100 */
[----:B------:R-:W-:Y:S01]  /*55a0*/  IMAD R32, R32, UR6, RZ ;  /* 0x0000000620207c24 */ /* 0x000fe2000f8e02ff */
[----:B------:R-:W-:Y:S01]  /*55b0*/  ISETP.LT.OR P5, PT, R35, 0x1, !P1 ;  /* 0x000000012300780c */ /* 0x000fe20004fa1670 */
[----:B------:R-:W-:-:S04]  /*55c0*/  IMAD.WIDE.U32 R30, R37, UR6, R30 ;  /* 0x00000006251e7c25 */ /* 0x000fc8000f8e001e */
[----:B------:R-:W-:Y:S01]  /*55d0*/  FMUL R36, R36, UR21 ;  /* 0x0000001524247c20 */ /* 0x000fe20008400000 */
[----:B------:R-:W-:-:S03]  /*55e0*/  IMAD R37, R37, UR7, R32 ;  /* 0x0000000725257c24 */ /* 0x000fc6000f8e0220 */
[----:B------:R-:W-:Y:S01]  /*55f0*/  FFMA R36, R225, UR20, R36 ;  /* 0x00000014e1247c23 */ /* 0x000fe20008000024 */
[----:B------:R-:W-:Y:S02]  /*5600*/  IADD3 R30, P4, R30, UR8, RZ ;  /* 0x000000081e1e7c10 */ /* 0x000fe4000ff9e0ff */
[----:B------:R-:W-:Y:S02]  /*5610*/  PRMT R32, RZ, 0x7610, R32 ;  /* 0x00007610ff207816 */ /* 0x000fe40000000020 */
[----:B------:R-:W-:Y:S02]  /*5620*/  F2FP.SATFINITE.E4M3.F32.PACK_AB_MERGE_C R33, RZ, R36, RZ ;  /* 0x00000024ff21723e */ /* 0x000fe400048070ff */
[----:B------:R-:W-:-:S03]  /*5630*/  IADD3.X R31, R31, UR9, R37, P4, !PT ;  /* 0x000000091f1f7c10 */ /* 0x000fc6000a7fe425 */
[----:B------:R1:W-:Y:S01]  /*5640*/  @!P3 STG.E.U8 desc[UR18][R24.64+0x1], R33 ;  /* 0x000001211800b986 */ /* 0x0003e2000c101112 */
[----:B------:R-:W-:Y:S05]  /*5650*/  @P5 BRA `(.L_x_38) ;  /* 0x0000000000045947 */ /* 0x000fea0003800000 */
[----:B------:R3:W5:Y:S02]  /*5660*/  LDG.E.U8 R32, desc[UR18][R30.64] ;  /* 0x000000121e207981 */ /* 0x000764000c1e1100 */
.L_x_38:
[----:B------:R-:W-:Y:S05]  /*5670*/  BSYNC B1 ;  /* 0x0000000000017941 */ /* 0x000fea0003800000 */
.L_x_37:
[----:B-----5:R-:W-:Y:S01]  /*5680*/  LOP3.LUT R32, R32, 0xff, RZ, 0xc0, !PT ;  /* 0x000000ff20207812 */ /* 0x020fe200078ec0ff */
[----:B------:R-:W-:Y:S01]  /*5690*/  BSSY B1, `(.L_x_39) ;  /* 0x000000b000017945 */ /* 0x000fe20003800000 */
[----:B------:R-:W-:Y:S02]  /*56a0*/  ISETP.LT.OR P3, PT, R35, 0x2, !P1 ;  /* 0x000000022300780c */ /* 0x000fe40004f61670 */
[----:B------:R-:W-:-:S05]  /*56b0*/  F2FP.F16.E4M3.UNPACK_B R32, R32 ;  /* 0x00000020ff20723e */ /* 0x000fca00020006ff */
[----:B------:R-:W-:-:S05]  /*56c0*/  HADD2.F32 R32, -RZ, R32.H0_H0 ;  /* 0x20000020ff207230 */ /* 0x000fca0000004100 */
[----:B-1----:R-:W-:Y:S01]  /*56d0*/  FMUL R33, R32, UR21 ;  /* 0x0000001520217c20 */ /* 0x002fe20008400000 */
[----:B------:R-:W-:-:S03]  /*56e0*/  PRMT R32, RZ, 0x7610, R32 ;  /* 0x00007610ff207816 */ /* 0x000fc60000000020 */
[----:B------:R-:W-:-:S05]  /*56f0*/  FFMA R33, R224, UR20, R33 ;  /* 0x00000014e0217c23 */ /* 0x000fca0008000021 */
[----:B------:R-:W-:-:S05]  /*5700*/  F2FP.SATFINITE.E4M3.F32.PACK_AB_MERGE_C R33, RZ, R33, RZ ;  /* 0x00000021ff21723e */ /* 0x000fca00048070ff */
[----:B------:R1:W-:Y:S01]  /*5710*/  @!P5 STG.E.U8 desc[UR18][R26.64], R33 ;  /* 0x000000211a00d986 */ /* 0x0003e2000c101112 */
[----:B------:R-:W-:Y:S05]  /*5720*/  @P3 BRA `(.L_x_40) ;  /* 0x0000000000043947 */ /* 0x000fea0003800000 */
[----:B------:R4:W5:Y:S02]  /*5730*/  LDG.E.U8 R32, desc[UR18][R30.64+0x1] ;  /* 0x000001121e207981 */ /* 0x000964000c1e1100 */
.L_x_40:
[----:B------:R-:W-:Y:S05]  /*5740*/  BSYNC B1 ;  /* 0x0000000000017941 */ /* 0x000fea0003800000 */
.L_x_39:
[----:B-----5:R-:W-:Y:S01]  /*5750*/  LOP3.LUT R32, R32, 0xff, RZ, 0xc0, !PT ;  /* 0x000000ff20207812 */ /* 0x020fe200078ec0ff */
[----:B------:R-:W-:Y:S01]  /*5760*/  BSSY B1, `(.L_x_41) ;  /* 0x000000b000017945 */ /* 0x000fe20003800000 */
[----:B------:R-:W-:Y:S02]  /*5770*/  ISETP.LT.OR P4, PT, R35, 0x9, !P0 ;  /* 0x000000092300780c */ /* 0x000fe40004781670 */
[----:B------:R-:W-:-:S05]  /*5780*/  F2FP.F16.E4M3.UNPACK_B R32, R32 ;  /* 0x00000020ff20723e */ /* 0x000fca00020006ff */
[----:B------:R-:W-:-:S05]  /*5790*/  HADD2.F32 R32, -RZ, R32.H0_H0 ;  /* 0x20000020ff207230 */ /* 0x000fca0000004100 */
[----:B------:R-:W-:-:S04]  /*57a0*/  FMUL R32, R32, UR21 ;  /* 0x0000001520207c20 */ /* 0x000fc80008400000 */
[----:B------:R-:W-:-:S05]  /*57b0*/  FFMA R32, R223, UR20, R32 ;  /* 0x00000014df207c23 */ /* 0x000fca0008000020 */
[----:B-1----:R-:W-:Y:S02]  /*57c0*/  F2FP.SATFINITE.E4M3.F32.PACK_AB_MERGE_C R33, RZ, R32, RZ ;  /* 0x00000020ff21723e */ /* 0x002fe400048070ff */
[----:B------:R-:W-:-:S03]  /*57d0*/  PRMT R32, RZ, 0x7610, R32 ;  /* 0x00007610ff207816 */ /* 0x000fc60000000020 */
[----:B------:R1:W-:Y:S01]  /*57e0*/  @!P3 STG.E.U8 desc[UR18][R26.64+0x1], R33 ;  /* 0x000001211a00b986 */ /* 0x0003e2000c101112 */
[----:B------:R-:W-:Y:S05]  /*57f0*/  @P4 BRA `(.L_x_42) ;  /* 0x0000000000044947 */ /* 0x000fea0003800000 */
[----:B------:R0:W5:Y:S02]  /*5800*/  LDG.E.U8 R32, desc[UR18][R28.64+0x8] ;  /* 0x000008121c207981 */ /* 0x000164000c1e1100 */
.L_x_42:
[----:B------:R-:W-:Y:S05]  /*5810*/  BSYNC B1 ;  /* 0x0000000000017941 */ /* 0x000fea0003800000 */
.L_x_41:
        /* <DEDUP_REMOVED lines=12> */
.L_x_44:
[----:B------:R-:W-:Y:S05]  /*58e0*/  BSYNC B1 ;  /* 0x0000000000017941 */ /* 0x000fea0003800000 */
.L_x_43:
        /* <DEDUP_REMOVED lines=12> */
.L_x_46:
[----:B------:R-:W-:Y:S05]  /*59b0*/  BSYNC B1 ;  /* 0x0000000000017941 */ /* 0x000fea0003800000 */
.L_x_45:
        /* <DEDUP_REMOVED lines=12> */
.L_x_48:
[----:B------:R-:W-:Y:S05]  /*5a80*/  BSYNC B1 ;  /* 0x0000000000017941 */ /* 0x000fea0003800000 */
.L_x_47:
        /* <DEDUP_REMOVED lines=12> */
.L_x_50:
[----:B------:R-:W-:Y:S05]  /*5b50*/  BSYNC B1 ;  /* 0x0000000000017941 */ /* 0x000fea0003800000 */
.L_x_49:
        /* <DEDUP_REMOVED lines=12> */
.L_x_52:
[----:B------:R-:W-:Y:S05]  /*5c20*/  BSYNC B1 ;  /* 0x0000000000017941 */ /* 0x000fea0003800000 */
.L_x_51:
        /* <DEDUP_REMOVED lines=12> */
.L_x_54:
[----:B------:R-:W-:Y:S05]  /*5cf0*/  BSYNC B1 ;  /* 0x0000000000017941 */ /* 0x000fea0003800000 */
.L_x_53:
        /* <DEDUP_REMOVED lines=12> */
.L_x_56:
[----:B------:R-:W-:Y:S05]  /*5dc0*/  BSYNC B1 ;  /* 0x0000000000017941 */ /* 0x000fea0003800000 */
.L_x_55:
        /* <DEDUP_REMOVED lines=12> */
.L_x_58:
[----:B------:R-:W-:Y:S05]  /*5e90*/  BSYNC B1 ;  /* 0x0000000000017941 */ /* 0x000fea0003800000 */
.L_x_57:
        /* <DEDUP_REMOVED lines=12> */
.L_x_60:
[----:B------:R-:W-:Y:S05]  /*5f60*/  BSYNC B1 ;  /* 0x0000000000017941 */ /* 0x000fea0003800000 */
.L_x_59:
        /* <DEDUP_REMOVED lines=12> */
.L_x_62:
[----:B------:R-:W-:Y:S05]  /*6030*/  BSYNC B1 ;  /* 0x0000000000017941 */ /* 0x000fea0003800000 */
.L_x_61:
        /* <DEDUP_REMOVED lines=12> */
.L_x_64:
[----:B------:R-:W-:Y:S05]  /*6100*/  BSYNC B1 ;  /* 0x0000000000017941 */ /* 0x000fea0003800000 */
.L_x_63:
        /* <DEDUP_REMOVED lines=12> */
.L_x_66:
[----:B------:R-:W-:Y:S05]  /*61d0*/  BSYNC B1 ;  /* 0x0000000000017941 */ /* 0x000fea0003800000 */
.L_x_65:
        /* <DEDUP_REMOVED lines=12> */
.L_x_68:
[----:B------:R-:W-:Y:S05]  /*62a0*/  BSYNC B1 ;  /* 0x0000000000017941 */ /* 0x000fea0003800000 */
.L_x_67:
        /* <DEDUP_REMOVED lines=12> */
.L_x_70:
[----:B------:R-:W-:Y:S05]  /*6370*/  BSYNC B1 ;  /* 0x0000000000017941 */ /* 0x000fea0003800000 */
.L_x_69:
        /* <DEDUP_REMOVED lines=12> */
.L_x_72:
[----:B------:R-:W-:Y:S05]  /*6440*/  BSYNC B1 ;  /* 0x0000000000017941 */ /* 0x000fea0003800000 */
.L_x_71:
        /* <DEDUP_REMOVED lines=12> */
.L_x_74:
[----:B------:R-:W-:Y:S05]  /*6510*/  BSYNC B1 ;  /* 0x0000000000017941 */ /* 0x000fea0003800000 */
.L_x_73:
        /* <DEDUP_REMOVED lines=12> */
.L_x_76:
[----:B------:R-:W-:Y:S05]  /*65e0*/  BSYNC B1 ;  /* 0x0000000000017941 */ /* 0x000fea0003800000 */
.L_x_75:
        /* <DEDUP_REMOVED lines=12> */
.L_x_78:
[----:B------:R-:W-:Y:S05]  /*66b0*/  BSYNC B1 ;  /* 0x0000000000017941 */ /* 0x000fea0003800000 */
.L_x_77:
        /* <DEDUP_REMOVED lines=12> */
.L_x_80:
[----:B------:R-:W-:Y:S05]  /*6780*/  BSYNC B1 ;  /* 0x0000000000017941 */ /* 0x000fea0003800000 */
.L_x_79:
        /* <DEDUP_REMOVED lines=12> */
.L_x_82:
[----:B------:R-:W-:Y:S05]  /*6850*/  BSYNC B1 ;  /* 0x0000000000017941 */ /* 0x000fea0003800000 */
.L_x_81:
        /* <DEDUP_REMOVED lines=12> */
.L_x_84:
[----:B------:R-:W-:Y:S05]  /*6920*/  BSYNC B1 ;  /* 0x0000000000017941 */ /* 0x000fea0003800000 */
.L_x_83:
        /* <DEDUP_REMOVED lines=12> */
.L_x_86:
[----:B------:R-:W-:Y:S05]  /*69f0*/  BSYNC B1 ;  /* 0x0000000000017941 */ /* 0x000fea0003800000 */
.L_x_85:
        /* <DEDUP_REMOVED lines=12> */
.L_x_88:
[----:B------:R-:W-:Y:S05]  /*6ac0*/  BSYNC B1 ;  /* 0x0000000000017941 */ /* 0x000fea0003800000 */
.L_x_87:
        /* <DEDUP_REMOVED lines=12> */
.L_x_90:
[----:B------:R-:W-:Y:S05]  /*6b90*/  BSYNC B1 ;  /* 0x0000000000017941 */ /* 0x000fea0003800000 */
.L_x_89:
        /* <DEDUP_REMOVED lines=12> */
.L_x_92:
[----:B------:R-:W-:Y:S05]  /*6c60*/  BSYNC B1 ;  /* 0x0000000000017941 */ /* 0x000fea0003800000 */
.L_x_91:
        /* <DEDUP_REMOVED lines=12> */
.L_x_94:
[----:B------:R-:W-:Y:S05]  /*6d30*/  BSYNC B1 ;  /* 0x0000000000017941 */ /* 0x000fea0003800000 */
.L_x_93:
        /* <DEDUP_REMOVED lines=12> */
.L_x_96:
[----:B------:R-:W-:Y:S05]  /*6e00*/  BSYNC B1 ;  /* 0x0000000000017941 */ /* 0x000fea0003800000 */
.L_x_95:
        /* <DEDUP_REMOVED lines=12> */
.L_x_98:
[----:B------:R-:W-:Y:S05]  /*6ed0*/  BSYNC B1 ;  /* 0x0000000000017941 */ /* 0x000fea0003800000 */
.L_x_97:
        /* <DEDUP_REMOVED lines=12> */
.L_x_100:
[----:B------:R-:W-:Y:S05]  /*6fa0*/  BSYNC B1 ;  /* 0x0000000000017941 */ /* 0x000fea0003800000 */
.L_x_99:
        /* <DEDUP_REMOVED lines=12> */
.L_x_102:
[----:B------:R-:W-:Y:S05]  /*7070*/  BSYNC B1 ;  /* 0x0000000000017941 */ /* 0x000fea0003800000 */
.L_x_101:
        /* <DEDUP_REMOVED lines=12> */
.L_x_104:
[----:B------:R-:W-:Y:S05]  /*7140*/  BSYNC B1 ;  /* 0x0000000000017941 */ /* 0x000fea0003800000 */
.L_x_103:
        /* <DEDUP_REMOVED lines=12> */
.L_x_106:
[----:B------:R-:W-:Y:S05]  /*7210*/  BSYNC B1 ;  /* 0x0000000000017941 */ /* 0x000fea0003800000 */
.L_x_105:
        /* <DEDUP_REMOVED lines=12> */
.L_x_108:
[----:B------:R-:W-:Y:S05]  /*72e0*/  BSYNC B1 ;  /* 0x0000000000017941 */ /* 0x000fea0003800000 */
.L_x_107:
        /* <DEDUP_REMOVED lines=12> */
.L_x_110:
[----:B------:R-:W-:Y:S05]  /*73b0*/  BSYNC B1 ;  /* 0x0000000000017941 */ /* 0x000fea0003800000 */
.L_x_109:
        /* <DEDUP_REMOVED lines=12> */
.L_x_112:
[----:B------:R-:W-:Y:S05]  /*7480*/  BSYNC B1 ;  /* 0x0000000000017941 */ /* 0x000fea0003800000 */
.L_x_111:
        /* <DEDUP_REMOVED lines=12> */
.L_x_114:
[----:B------:R-:W-:Y:S05]  /*7550*/  BSYNC B1 ;  /* 0x0000000000017941 */ /* 0x000fea0003800000 */
.L_x_113:
        /* <DEDUP_REMOVED lines=12> */
.L_x_116:
[----:B------:R-:W-:Y:S05]  /*7620*/  BSYNC B1 ;  /* 0x0000000000017941 */ /* 0x000fea0003800000 */
.L_x_115:
        /* <DEDUP_REMOVED lines=12> */
.L_x_118:
[----:B------:R-:W-:Y:S05]  /*76f0*/  BSYNC B1 ;  /* 0x0000000000017941 */ /* 0x000fea0003800000 */
.L_x_117:
        /* <DEDUP_REMOVED lines=12> */
.L_x_120:
[----:B------:R-:W-:Y:S05]  /*77c0*/  BSYNC B1 ;  /* 0x0000000000017941 */ /* 0x000fea0003800000 */
.L_x_119:
        /* <DEDUP_REMOVED lines=12> */
.L_x_122:
[----:B------:R-:W-:Y:S05]  /*7890*/  BSYNC B1 ;  /* 0x0000000000017941 */ /* 0x000fea0003800000 */
.L_x_121:
        /* <DEDUP_REMOVED lines=12> */
.L_x_124:
[----:B------:R-:W-:Y:S05]  /*7960*/  BSYNC B1 ;  /* 0x0000000000017941 */ /* 0x000fea0003800000 */
.L_x_123:
        /* <DEDUP_REMOVED lines=12> */
.L_x_126:
[----:B------:R-:W-:Y:S05]  /*7a30*/  BSYNC B1 ;  /* 0x0000000000017941 */ /* 0x000fea0003800000 */
.L_x_125:
        /* <DEDUP_REMOVED lines=12> */
.L_x_128:
[----:B------:R-:W-:Y:S05]  /*7b00*/  BSYNC B1 ;  /* 0x0000000000017941 */ /* 0x000fea0003800000 */
.L_x_127:
        /* <DEDUP_REMOVED lines=12> */
.L_x_130:
[----:B------:R-:W-:Y:S05]  /*7bd0*/  BSYNC B1 ;  /* 0x0000000000017941 */ /* 0x000fea0003800000 */
.L_x_129:
        /* <DEDUP_REMOVED lines=12> */
.L_x_132:
[----:B------:R-:W-:Y:S05]  /*7ca0*/  BSYNC B1 ;  /* 0x0000000000017941 */ /* 0x000fea0003800000 */
.L_x_131:
        /* <DEDUP_REMOVED lines=12> */
.L_x_134:
[----:B------:R-:W-:Y:S05]  /*7d70*/  BSYNC B1 ;  /* 0x0000000000017941 */ /* 0x000fea0003800000 */
.L_x_133:
        /* <DEDUP_REMOVED lines=12> */
.L_x_136:
[----:B------:R-:W-:Y:S05]  /*7e40*/  BSYNC B1 ;  /* 0x0000000000017941 */ /* 0x000fea0003800000 */
.L_x_135:
        /* <DEDUP_REMOVED lines=12> */
.L_x_138:
[----:B------:R-:W-:Y:S05]  /*7f10*/  BSYNC B1 ;  /* 0x0000000000017941 */ /* 0x000fea0003800000 */
.L_x_137:
        /* <DEDUP_REMOVED lines=12> */
.L_x_140:
[----:B------:R-:W-:Y:S05]  /*7fe0*/  BSYNC B1 ;  /* 0x0000000000017941 */ /* 0x000fea0003800000 */
.L_x_139:
        /* <DEDUP_REMOVED lines=12> */
.L_x_142:
[----:B------:R-:W-:Y:S05]  /*80b0*/  BSYNC B1 ;  /* 0x0000000000017941 */ /* 0x000fea0003800000 */
.L_x_141:
        /* <DEDUP_REMOVED lines=12> */
.L_x_144:
[----:B------:R-:W-:Y:S05]  /*8180*/  BSYNC B1 ;  /* 0x0000000000017941 */ /* 0x000fea0003800000 */
.L_x_143:
        /* <DEDUP_REMOVED lines=12> */
.L_x_146:
[----:B------:R-:W-:Y:S05]  /*8250*/  BSYNC B1 ;  /* 0x0000000000017941 */ /* 0x000fea0003800000 */
.L_x_145:
        /* <DEDUP_REMOVED lines=12> */
.L_x_148:
[----:B------:R-:W-:Y:S05]  /*8320*/  BSYNC B1 ;  /* 0x0000000000017941 */ /* 0x000fea0003800000 */
.L_x_147:
        /* <DEDUP_REMOVED lines=12> */
.L_x_150:
[----:B------:R-:W-:Y:S05]  /*83f0*/  BSYNC B1 ;  /* 0x0000000000017941 */ /* 0x000fea0003800000 */
.L_x_149:
        /* <DEDUP_REMOVED lines=12> */
.L_x_152:
[----:B------:R-:W-:Y:S05]  /*84c0*/  BSYNC B1 ;  /* 0x0000000000017941 */ /* 0x000fea0003800000 */
.L_x_151:
        /* <DEDUP_REMOVED lines=12> */
.L_x_154:
[----:B------:R-:W-:Y:S05]  /*8590*/  BSYNC B1 ;  /* 0x0000000000017941 */ /* 0x000fea0003800000 */
.L_x_153:
        /* <DEDUP_REMOVED lines=12> */
.L_x_156:
[----:B------:R-:W-:Y:S05]  /*8660*/  BSYNC B1 ;  /* 0x0000000000017941 */ /* 0x000fea0003800000 */
.L_x_155:
        /* <DEDUP_REMOVED lines=12> */
.L_x_158:
[----:B------:R-:W-:Y:S05]  /*8730*/  BSYNC B1 ;  /* 0x0000000000017941 */ /* 0x000fea0003800000 */
.L_x_157:
        /* <DEDUP_REMOVED lines=12> */
.L_x_160:
[----:B------:R-:W-:Y:S05]  /*8800*/  BSYNC B1 ;  /* 0x0000000000017941 */ /* 0x000fea0003800000 */
.L_x_159:
        /* <DEDUP_REMOVED lines=12> */
.L_x_162:
[----:B------:R-:W-:Y:S05]  /*88d0*/  BSYNC B1 ;  /* 0x0000000000017941 */ /* 0x000fea0003800000 */
.L_x_161:
        /* <DEDUP_REMOVED lines=12> */
.L_x_164:
[----:B------:R-:W-:Y:S05]  /*89a0*/  BSYNC B1 ;  /* 0x0000000000017941 */ /* 0x000fea0003800000 */
.L_x_163:
        /* <DEDUP_REMOVED lines=12> */
.L_x_166:
[----:B------:R-:W-:Y:S05]  /*8a70*/  BSYNC B1 ;  /* 0x0000000000017941 */ /* 0x000fea0003800000 */
.L_x_165:
        /* <DEDUP_REMOVED lines=12> */
.L_x_168:
[----:B------:R-:W-:Y:S05]  /*8b40*/  BSYNC B1 ;  /* 0x0000000000017941 */ /* 0x000fea0003800000 */
.L_x_167:
        /* <DEDUP_REMOVED lines=12> */
.L_x_170:
[----:B------:R-:W-:Y:S05]  /*8c10*/  BSYNC B1 ;  /* 0x0000000000017941 */ /* 0x000fea0003800000 */
.L_x_169:
        /* <DEDUP_REMOVED lines=12> */
.L_x_172:
[----:B------:R-:W-:Y:S05]  /*8ce0*/  BSYNC B1 ;  /* 0x0000000000017941 */ /* 0x000fea0003800000 */
.L_x_171:
        /* <DEDUP_REMOVED lines=12> */
.L_x_174:
[----:B------:R-:W-:Y:S05]  /*8db0*/  BSYNC B1 ;  /* 0x0000000000017941 */ /* 0x000fea0003800000 */
.L_x_173:
        /* <DEDUP_REMOVED lines=12> */
.L_x_176:
[----:B------:R-:W-:Y:S05]  /*8e80*/  BSYNC B1 ;  /* 0x0000000000017941 */ /* 0x000fea0003800000 */
.L_x_175:
        /* <DEDUP_REMOVED lines=12> */
.L_x_178:
[----:B------:R-:W-:Y:S05]  /*8f50*/  BSYNC B1 ;  /* 0x0000000000017941 */ /* 0x000fea0003800000 */
.L_x_177:
        /* <DEDUP_REMOVED lines=12> */
.L_x_180:
[----:B------:R-:W-:Y:S05]  /*9020*/  BSYNC B1 ;  /* 0x0000000000017941 */ /* 0x000fea0003800000 */
.L_x_179:
        /* <DEDUP_REMOVED lines=12> */
.L_x_182:
[----:B------:R-:W-:Y:S05]  /*90f0*/  BSYNC B1 ;  /* 0x0000000000017941 */ /* 0x000fea0003800000 */
.L_x_181:
        /* <DEDUP_REMOVED lines=12> */
.L_x_184:
[----:B------:R-:W-:Y:S05]  /*91c0*/  BSYNC B1 ;  /* 0x0000000000017941 */ /* 0x000fea0003800000 */
.L_x_183:
[----:B-----5:R-:W-:Y:S01]  /*91d0*/  LOP3.LUT R32, R32, 0xff, RZ, 0xc0, !PT ;  /* 0x000000ff20207812 */ /* 0x020fe200078ec0ff */
[----:B------:R-:W-:Y:S01]  /*91e0*/  BSSY B1, `(.L_x_185) ;  /* 0x000000b000017945 */ /* 0x000fe20003800000 */
[----:B------:R-:W-:Y:S02]  /*91f0*/  ISETP.LT.OR P4, PT, R35, 0x99, !P0 ;  /* 0x000000992300780c */ /* 0x000fe40004781670 */
[----:B------:R-:W-:-:S05]  /*9200*/  F2FP.F16.E4M3.UNPACK_B R32, R32 ;  /* 0x00000020ff20723e */ /* 0x000fca00020006ff */
[----:B------:R-:W-:-:S05]  /*9210*/  HADD2.F32 R32, -RZ, R32.H0_H0 ;  /* 0x20000020ff207230 */ /* 0x000fca0000004100 */
[----:B------:R-:W-:-:S04]  /*9220*/  FMUL R32, R32, UR21 ;  /* 0x0000001520207c20 */ /* 0x000fc80008400000 */
[----:B------:R-:W-:Y:S01]  /*9230*/  FFMA R32, R23, UR20, R32 ;  /* 0x0000001417207c23 */ /* 0x000fe20008000020 */
[----:B------:R-:W-:-:S04]  /*9240*/  PRMT R23, RZ, 0x7610, R23 ;  /* 0x00007610ff177816 */ /* 0x000fc80000000017 */
[----:B-1----:R-:W-:-:S05]  /*9250*/  F2FP.SATFINITE.E4M3.F32.PACK_AB_MERGE_C R33, RZ, R32, RZ ;  /* 0x00000020ff21723e */ /* 0x002fca00048070ff */
[----:B------:R1:W-:Y:S01]  /*9260*/  @!P3 STG.E.U8 desc[UR18][R26.64+0x91], R33 ;  /* 0x000091211a00b986 */ /* 0x0003e2000c101112 */
[----:B------:R-:W-:Y:S05]  /*9270*/  @P4 BRA `(.L_x_186) ;  /* 0x0000000000044947 */ /* 0x000fea0003800000 */
[----:B------:R0:W5:Y:S02]  /*9280*/  LDG.E.U8 R23, desc[UR18][R28.64+0x98] ;  /* 0x000098121c177981 */ /* 0x000164000c1e1100 */
.L_x_186:
[----:B------:R-:W-:Y:S05]  /*9290*/  BSYNC B1 ;  /* 0x0000000000017941 */ /* 0x000fea0003800000 */
.L_x_185:
        /* <DEDUP_REMOVED lines=8> */
[----:B------:R-:W-:-:S05]  /*9320*/  F2FP.SATFINITE.E4M3.F32.PACK_AB_MERGE_C R23, RZ, R23, RZ ;  /* 0x00000017ff17723e */ /* 0x000fca00048070ff */
[----:B------:R0:W-:Y:S01]  /*9330*/  @!P4 STG.E.U8 desc[UR18][R24.64+0x98], R23 ;  /* 0x000098171800c986 */ /* 0x0001e2000c101112 */
[----:B------:R-:W-:Y:S05]  /*9340*/  @P3 BRA `(.L_x_188) ;  /* 0x0000000000043947 */ /* 0x000fea0003800000 */
[----:B------:R0:W5:Y:S02]  /*9350*/  LDG.E.U8 R22, desc[UR18][R28.64+0x99] ;  /* 0x000099121c167981 */ /* 0x000164000c1e1100 */
.L_x_188:
[----:B------:R-:W-:Y:S05]  /*9360*/  BSYNC B1 ;  /* 0x0000000000017941 */ /* 0x000fea0003800000 */
.L_x_187:
        /* <DEDUP_REMOVED lines=8> */
[----:B0-----:R-:W-:-:S05]  /*93f0*/  F2FP.SATFINITE.E4M3.F32.PACK_AB_MERGE_C R23, RZ, R22, RZ ;  /* 0x00000016ff17723e */ /* 0x001fca00048070ff */
[----:B------:R0:W-:Y:S01]  /*9400*/  @!P3 STG.E.U8 desc[UR18][R24.64+0x99], R23 ;  /* 0x000099171800b986 */ /* 0x0001e2000c101112 */
[----:B------:R-:W-:Y:S05]  /*9410*/  @P4 BRA `(.L_x_190) ;  /* 0x0000000000044947 */ /* 0x000fea0003800000 */
[----:B------:R0:W5:Y:S02]  /*9420*/  LDG.E.U8 R21, desc[UR18][R30.64+0x98] ;  /* 0x000098121e157981 */ /* 0x000164000c1e1100 */
.L_x_190:
[----:B------:R-:W-:Y:S05]  /*9430*/  BSYNC B1 ;  /* 0x0000000000017941 */ /* 0x000fea0003800000 */
.L_x_189:
        /* <DEDUP_REMOVED lines=12> */
.L_x_192:
[----:B------:R-:W-:Y:S05]  /*9500*/  BSYNC B1 ;  /* 0x0000000000017941 */ /* 0x000fea0003800000 */
.L_x_191:
        /* <DEDUP_REMOVED lines=12> */
.L_x_194:
[----:B------:R-:W-:Y:S05]  /*95d0*/  BSYNC B1 ;  /* 0x0000000000017941 */ /* 0x000fea0003800000 */
.L_x_193:
        /* <DEDUP_REMOVED lines=12> */
.L_x_196:
[----:B------:R-:W-:Y:S05]  /*96a0*/  BSYNC B1 ;  /* 0x0000000000017941 */ /* 0x000fea0003800000 */
.L_x_195:
        /* <DEDUP_REMOVED lines=12> */
.L_x_198:
[----:B------:R-:W-:Y:S05]  /*9770*/  BSYNC B1 ;  /* 0x0000000000017941 */ /* 0x000fea0003800000 */
.L_x_197:
        /* <DEDUP_REMOVED lines=12> */
.L_x_200:
[----:B------:R-:W-:Y:S05]  /*9840*/  BSYNC B1 ;  /* 0x0000000000017941 */ /* 0x000fea0003800000 */
.L_x_199:
        /* <DEDUP_REMOVED lines=12> */
.L_x_202:
[----:B------:R-:W-:Y:S05]  /*9910*/  BSYNC B1 ;  /* 0x0000000000017941 */ /* 0x000fea0003800000 */
.L_x_201:
        /* <DEDUP_REMOVED lines=12> */
.L_x_204:
[----:B------:R-:W-:Y:S05]  /*99e0*/  BSYNC B1 ;  /* 0x0000000000017941 */ /* 0x000fea0003800000 */
.L_x_203:
        /* <DEDUP_REMOVED lines=12> */
.L_x_206:
[----:B------:R-:W-:Y:S05]  /*9ab0*/  BSYNC B1 ;  /* 0x0000000000017941 */ /* 0x000fea0003800000 */
.L_x_205:
        /* <DEDUP_REMOVED lines=12> */
.L_x_208:
[----:B------:R-:W-:Y:S05]  /*9b80*/  BSYNC B1 ;  /* 0x0000000000017941 */ /* 0x000fea0003800000 */
.L_x_207:
        /* <DEDUP_REMOVED lines=12> */
.L_x_210:
[----:B------:R-:W-:Y:S05]  /*9c50*/  BSYNC B1 ;  /* 0x0000000000017941 */ /* 0x000fea0003800000 */
.L_x_209:
        /* <DEDUP_REMOVED lines=12> */
.L_x_212:
[----:B------:R-:W-:Y:S05]  /*9d20*/  BSYNC B1 ;  /* 0x0000000000017941 */ /* 0x000fea0003800000 */
.L_x_211:
        /* <DEDUP_REMOVED lines=12> */
.L_x_214:
[----:B------:R-:W-:Y:S05]  /*9df0*/  BSYNC B1 ;  /* 0x0000000000017941 */ /* 0x000fea0003800000 */
.L_x_213:
        /* <DEDUP_REMOVED lines=12> */
.L_x_216:
[----:B------:R-:W-:Y:S05]  /*9ec0*/  BSYNC B1 ;  /* 0x0000000000017941 */ /* 0x000fea0003800000 */
.L_x_215:
        /* <DEDUP_REMOVED lines=12> */
.L_x_218:
[----:B------:R-:W-:Y:S05]  /*9f90*/  BSYNC B1 ;  /* 0x0000000000017941 */ /* 0x000fea0003800000 */
.L_x_217:
        /* <DEDUP_REMOVED lines=12> */
.L_x_220:
[----:B------:R-:W-:Y:S05]  /*a060*/  BSYNC B1 ;  /* 0x0000000000017941 */ /* 0x000fea0003800000 */
.L_x_219:
        /* <DEDUP_REMOVED lines=12> */
.L_x_222:
[----:B------:R-:W-:Y:S05]  /*a130*/  BSYNC B1 ;  /* 0x0000000000017941 */ /* 0x000fea0003800000 */
.L_x_221:
        /* <DEDUP_REMOVED lines=12> */
.L_x_224:
[----:B------:R-:W-:Y:S05]  /*a200*/  BSYNC B1 ;  /* 0x0000000000017941 */ /* 0x000fea0003800000 */
.L_x_223:
        /* <DEDUP_REMOVED lines=12> */
.L_x_226:
[----:B------:R-:W-:Y:S05]  /*a2d0*/  BSYNC B1 ;  /* 0x0000000000017941 */ /* 0x000fea0003800000 */
.L_x_225:
        /* <DEDUP_REMOVED lines=12> */
.L_x_228:
[----:B------:R-:W-:Y:S05]  /*a3a0*/  BSYNC B1 ;  /* 0x0000000000017941 */ /* 0x000fea0003800000 */
.L_x_227:
[----:B-----5:R-:W-:Y:S01]  /*a3b0*/  LOP3.LUT R2, R2, 0xff, RZ, 0xc0, !PT ;  /* 0x000000ff02027812 */ /* 0x020fe200078ec0ff */
[----:B------:R-:W-:Y:S01]  /*a3c0*/  BSSY B1, `(.L_x_229) ;  /* 0x000000b000017945 */ /* 0x000fe20003800000 */
[----:B------:R-:W-:Y:S02]  /*a3d0*/  ISETP.LT.OR P4, PT, R35, 0xc1, !P1 ;  /* 0x000000c12300780c */ /* 0x000fe40004f81670 */
[----:B------:R-:W-:-:S05]  /*a3e0*/  F2FP.F16.E4M3.UNPACK_B R2, R2 ;  /* 0x00000002ff02723e */ /* 0x000fca00020006ff */
[----:B------:R-:W-:-:S05]  /*a3f0*/  HADD2.F32 R2, -RZ, R2.H0_H0 ;  /* 0x20000002ff027230 */ /* 0x000fca0000004100 */
[----:B0-----:R-:W-:-:S04]  /*a400*/  FMUL R3, R2, UR21 ;  /* 0x0000001502037c20 */ /* 0x001fc80008400000 */
[----:B------:R-:W-:Y:S01]  /*a410*/  FFMA R3, R0, UR20, R3 ;  /* 0x0000001400037c23 */ /* 0x000fe20008000003 */
[----:B------:R-:W-:-:S04]  /*a420*/  PRMT R0, RZ, 0x7610, R0 ;  /* 0x00007610ff007816 */ /* 0x000fc80000000000 */
[----:B------:R-:W-:-:S05]  /*a430*/  F2FP.SATFINITE.E4M3.F32.PACK_AB_MERGE_C R3, RZ, R3, RZ ;  /* 0x00000003ff03723e */ /* 0x000fca00048070ff */
[----:B------:R0:W-:Y:S01]  /*a440*/  @!P3 STG.E.U8 desc[UR18][R24.64+0xc1], R3 ;  /* 0x0000c1031800b986 */ /* 0x0001e2000c101112 */
[----:B------:R-:W-:Y:S05]  /*a450*/  @P4 BRA `(.L_x_230) ;  /* 0x0000000000044947 */ /* 0x000fea0003800000 */
[----:B------:R0:W5:Y:S02]  /*a460*/  LDG.E.U8 R0, desc[UR18][R30.64+0xc0] ;  /* 0x0000c0121e007981 */ /* 0x000164000c1e1100 */
.L_x_230:
[----:B------:R-:W-:Y:S05]  /*a470*/  BSYNC B1 ;  /* 0x0000000000017941 */ /* 0x000fea0003800000 */
.L_x_229:
[----:B------:R-:W2:Y:S01]  /*a480*/  LDL.LU R2, [R1] ;  /* 0x0000000001027983 */ /* 0x000ea20000300800 */
[----:B-----5:R-:W-:Y:S01]  /*a490*/  LOP3.LUT R0, R0, 0xff, RZ, 0xc0, !PT ;  /* 0x000000ff00007812 */ /* 0x020fe200078ec0ff */
[----:B------:R-:W-:Y:S01]  /*a4a0*/  BSSY B1, `(.L_x_231) ;  /* 0x000000b000017945 */ /* 0x000fe20003800000 */
[----:B------:R-:W-:Y:S02]  /*a4b0*/  ISETP.LT.OR P3, PT, R35, 0xc2, !P1 ;  /* 0x000000c22300780c */ /* 0x000fe40004f61670 */
[----:B------:R-:W-:-:S05]  /*a4c0*/  F2FP.F16.E4M3.UNPACK_B R0, R0 ;  /* 0x00000000ff00723e */ /* 0x000fca00020006ff */
[----:B------:R-:W-:-:S05]  /*a4d0*/  HADD2.F32 R0, -RZ, R0.H0_H0 ;  /* 0x20000000ff007230 */ /* 0x000fca0000004100 */
[----:B------:R-:W-:-:S04]  /*a4e0*/  FMUL R0, R0, UR21 ;  /* 0x0000001500007c20 */ /* 0x000fc80008400000 */
[----:B--2---:R-:W-:-:S05]  /*a4f0*/  FFMA R0, R2, UR20, R0 ;  /* 0x0000001402007c23 */ /* 0x004fca0008000000 */
[----:B0-----:R-:W-:Y:S02]  /*a500*/  F2FP.SATFINITE.E4M3.F32.PACK_AB_MERGE_C R3, RZ, R0, RZ ;  /* 0x00000000ff03723e */ /* 0x001fe400048070ff */
[----:B------:R-:W-:-:S03]  /*a510*/  PRMT R0, RZ, 0x7610, R0 ;  /* 0x00007610ff007816 */ /* 0x000fc60000000000 */
[----:B------:R0:W-:Y:S01]  /*a520*/  @!P4 STG.E.U8 desc[UR18][R26.64+0xc0], R3 ;  /* 0x0000c0031a00c986 */ /* 0x0001e2000c101112 */
[----:B------:R-:W-:Y:S05]  /*a530*/  @P3 BRA `(.L_x_232) ;  /* 0x0000000000043947 */ /* 0x000fea0003800000 */
[----:B------:R2:W5:Y:S02]  /*a540*/  LDG.E.U8 R0, desc[UR18][R30.64+0xc1] ;  /* 0x0000c1121e007981 */ /* 0x000564000c1e1100 */
.L_x_232:
[----:B------:R-:W-:Y:S05]  /*a550*/  BSYNC B1 ;  /* 0x0000000000017941 */ /* 0x000fea0003800000 */
.L_x_231:
[----:B------:R-:W3:Y:S01]  /*a560*/  LDL.LU R2, [R1+0x4] ;  /* 0x0000040001027983 */ /* 0x000ee20000300800 */
[----:B-----5:R-:W-:Y:S01]  /*a570*/  LOP3.LUT R0, R0, 0xff, RZ, 0xc0, !PT ;  /* 0x000000ff00007812 */ /* 0x020fe200078ec0ff */
[----:B------:R-:W-:Y:S01]  /*a580*/  BSSY B1, `(.L_x_233) ;  /* 0x000000b000017945 */ /* 0x000fe20003800000 */
[----:B------:R-:W-:Y:S02]  /*a590*/  ISETP.LT.OR P4, PT, R35, 0xc9, !P0 ;  /* 0x000000c92300780c */ /* 0x000fe40004781670 */
[----:B------:R-:W-:-:S05]  /*a5a0*/  F2FP.F16.E4M3.UNPACK_B R0, R0 ;  /* 0x00000000ff00723e */ /* 0x000fca00020006ff */
[----:B------:R-:W-:-:S05]  /*a5b0*/  HADD2.F32 R0, -RZ, R0.H0_H0 ;  /* 0x20000000ff007230 */ /* 0x000fca0000004100 */
[----:B------:R-:W-:-:S04]  /*a5c0*/  FMUL R0, R0, UR21 ;  /* 0x0000001500007c20 */ /* 0x000fc80008400000 */
[----:B---3--:R-:W-:-:S05]  /*a5d0*/  FFMA R0, R2, UR20, R0 ;  /* 0x0000001402007c23 */ /* 0x008fca0008000000 */
[----:B0-----:R-:W-:Y:S02]  /*a5e0*/  F2FP.SATFINITE.E4M3.F32.PACK_AB_MERGE_C R3, RZ, R0, RZ ;  /* 0x00000000ff03723e */ /* 0x001fe400048070ff */
[----:B------:R-:W-:-:S03]  /*a5f0*/  PRMT R0, RZ, 0x7610, R0 ;  /* 0x00007610ff007816 */ /* 0x000fc60000000000 */
[----:B------:R0:W-:Y:S01]  /*a600*/  @!P3 STG.E.U8 desc[UR18][R26.64+0xc1], R3 ;  /* 0x0000c1031a00b986 */ /* 0x0001e2000c101112 */
[----:B------:R-:W-:Y:S05]  /*a610*/  @P4 BRA `(.L_x_234) ;  /* 0x0000000000044947 */ /* 0x000fea0003800000 */
[----:B------:R3:W5:Y:S02]  /*a620*/  LDG.E.U8 R0, desc[UR18][R28.64+0xc8] ;  /* 0x0000c8121c007981 */ /* 0x000764000c1e1100 */
.L_x_234:
[----:B------:R-:W-:Y:S05]  /*a630*/  BSYNC B1 ;  /* 0x0000000000017941 */ /* 0x000fea0003800000 */
.L_x_233:
[----:B------:R-:W2:Y:S01]  /*a640*/  LDL.LU R2, [R1+0x8] ;  /* 0x0000080001027983 */ /* 0x000ea20000300800 */
        /* <DEDUP_REMOVED lines=12> */
.L_x_236:
[----:B------:R-:W-:Y:S05]  /*a710*/  BSYNC B1 ;  /* 0x0000000000017941 */ /* 0x000fea0003800000 */
.L_x_235:
        /* <DEDUP_REMOVED lines=13> */
.L_x_238:
[----:B------:R-:W-:Y:S05]  /*a7f0*/  BSYNC B1 ;  /* 0x0000000000017941 */ /* 0x000fea0003800000 */
.L_x_237:
        /* <DEDUP_REMOVED lines=13> */
.L_x_240:
[----:B------:R-:W-:Y:S05]  /*a8d0*/  BSYNC B1 ;  /* 0x0000000000017941 */ /* 0x000fea0003800000 */
.L_x_239:
        /* <DEDUP_REMOVED lines=13> */
.L_x_242:
[----:B------:R-:W-:Y:S05]  /*a9b0*/  BSYNC B1 ;  /* 0x0000000000017941 */ /* 0x000fea0003800000 */
.L_x_241:
        /* <DEDUP_REMOVED lines=13> */
.L_x_244:
[----:B------:R-:W-:Y:S05]  /*aa90*/  BSYNC B1 ;  /* 0x0000000000017941 */ /* 0x000fea0003800000 */
.L_x_243:
        /* <DEDUP_REMOVED lines=13> */
.L_x_246:
[----:B------:R-:W-:Y:S05]  /*ab70*/  BSYNC B1 ;  /* 0x0000000000017941 */ /* 0x000fea0003800000 */
.L_x_245:
        /* <DEDUP_REMOVED lines=13> */
.L_x_248:
[----:B------:R-:W-:Y:S05]  /*ac50*/  BSYNC B1 ;  /* 0x0000000000017941 */ /* 0x000fea0003800000 */
.L_x_247:
        /* <DEDUP_REMOVED lines=13> */
.L_x_250:
[----:B------:R-:W-:Y:S05]  /*ad30*/  BSYNC B1 ;  /* 0x0000000000017941 */ /* 0x000fea0003800000 */
.L_x_249:
        /* <DEDUP_REMOVED lines=13> */
.L_x_252:
[----:B------:R-:W-:Y:S05]  /*ae10*/  BSYNC B1 ;  /* 0x0000000000017941 */ /* 0x000fea0003800000 */
.L_x_251:
        /* <DEDUP_REMOVED lines=13> */
.L_x_254:
[----:B------:R-:W-:Y:S05]  /*aef0*/  BSYNC B1 ;  /* 0x0000000000017941 */ /* 0x000fea0003800000 */
.L_x_253:
        /* <DEDUP_REMOVED lines=13> */
.L_x_256:
[----:B------:R-:W-:Y:S05]  /*afd0*/  BSYNC B1 ;  /* 0x0000000000017941 */ /* 0x000fea0003800000 */
.L_x_255:
        /* <DEDUP_REMOVED lines=13> */
.L_x_258:
[----:B------:R-:W-:Y:S05]  /*b0b0*/  BSYNC B1 ;  /* 0x0000000000017941 */ /* 0x000fea0003800000 */
.L_x_257:
        /* <DEDUP_REMOVED lines=13> */
.L_x_260:
[----:B------:R-:W-:Y:S05]  /*b190*/  BSYNC B1 ;  /* 0x0000000000017941 */ /* 0x000fea0003800000 */
.L_x_259:
        /* <DEDUP_REMOVED lines=13> */
.L_x_262:
[----:B------:R-:W-:Y:S05]  /*b270*/  BSYNC B1 ;  /* 0x0000000000017941 */ /* 0x000fea0003800000 */
.L_x_261:
        /* <DEDUP_REMOVED lines=13> */
.L_x_264:
[----:B------:R-:W-:Y:S05]  /*b350*/  BSYNC B1 ;  /* 0x0000000000017941 */ /* 0x000fea0003800000 */
.L_x_263:
        /* <DEDUP_REMOVED lines=13> */
.L_x_266:
[----:B------:R-:W-:Y:S05]  /*b430*/  BSYNC B1 ;  /* 0x0000000000017941 */ /* 0x000fea0003800000 */
.L_x_265:
        /* <DEDUP_REMOVED lines=13> */
.L_x_268:
[----:B------:R-:W-:Y:S05]  /*b510*/  BSYNC B1 ;  /* 0x0000000000017941 */ /* 0x000fea0003800000 */
.L_x_267:
        /* <DEDUP_REMOVED lines=13> */
.L_x_270:
[----:B------:R-:W-:Y:S05]  /*b5f0*/  BSYNC B1 ;  /* 0x0000000000017941 */ /* 0x000fea0003800000 */
.L_x_269:
        /* <DEDUP_REMOVED lines=13> */
.L_x_272:
[----:B------:R-:W-:Y:S05]  /*b6d0*/  BSYNC B1 ;  /* 0x0000000000017941 */ /* 0x000fea0003800000 */
.L_x_271:
        /* <DEDUP_REMOVED lines=13> */
.L_x_274:
[----:B------:R-:W-:Y:S05]  /*b7b0*/  BSYNC B1 ;  /* 0x0000000000017941 */ /* 0x000fea0003800000 */
.L_x_273:
        /* <DEDUP_REMOVED lines=13> */
.L_x_276:
[----:B------:R-:W-:Y:S05]  /*b890*/  BSYNC B1 ;  /* 0x0000000000017941 */ /* 0x000fea0003800000 */
.L_x_275:
        /* <DEDUP_REMOVED lines=13> */
.L_x_278:
[----:B------:R-:W-:Y:S05]  /*b970*/  BSYNC B1 ;  /* 0x0000000000017941 */ /* 0x000fea0003800000 */
.L_x_277:
        /* <DEDUP_REMOVED lines=13> */
.L_x_280:
[----:B------:R-:W-:Y:S05]  /*ba50*/  BSYNC B1 ;  /* 0x0000000000017941 */ /* 0x000fea0003800000 */
.L_x_279:
        /* <DEDUP_REMOVED lines=13> */
.L_x_282:
[----:B------:R-:W-:Y:S05]  /*bb30*/  BSYNC B1 ;  /* 0x0000000000017941 */ /* 0x000fea0003800000 */
.L_x_281:
        /* <DEDUP_REMOVED lines=13> */
.L_x_284:
[----:B------:R-:W-:Y:S05]  /*bc10*/  BSYNC B1 ;  /* 0x0000000000017941 */ /* 0x000fea0003800000 */
.L_x_283:
        /* <DEDUP_REMOVED lines=13> */
.L_x_286:
[----:B------:R-:W-:Y:S05]  /*bcf0*/  BSYNC B1 ;  /* 0x0000000000017941 */ /* 0x000fea0003800000 */
.L_x_285:
        /* <DEDUP_REMOVED lines=13> */
.L_x_288:
[----:B------:R-:W-:Y:S05]  /*bdd0*/  BSYNC B1 ;  /* 0x0000000000017941 */ /* 0x000fea0003800000 */
.L_x_287:
[----:B------:R-:W-:Y:S05]  /*bde0*/  @P1 BRA `(.L_x_289) ;  /* 0x0000002000a41947 */ /* 0x000fea0003800000 */
[----:B------:R-:W2:Y:S01]  /*bdf0*/  LDL.LU R2, [R1+0x74] ;  /* 0x0000740001027983 */ /* 0x000ea20000300800 */
[----:B-----5:R-:W-:-:S04]  /*be00*/  LOP3.LUT R0, R0, 0xff, RZ, 0xc0, !PT ;  /* 0x000000ff00007812 */ /* 0x020fc800078ec0ff */
[----:B------:R-:W-:-:S05]  /*be10*/  F2FP.F16.E4M3.UNPACK_B R0, R0 ;  /* 0x00000000ff00723e */ /* 0x000fca00020006ff */
[----:B------:R-:W-:-:S05]  /*be20*/  HADD2.F32 R0, -RZ, R0.H0_H0 ;  /* 0x20000000ff007230 */ /* 0x000fca0000004100 */
[----:B------:R-:W-:-:S04]  /*be30*/  FMUL R0, R0, UR21 ;  /* 0x0000001500007c20 */ /* 0x000fc80008400000 */
[----:B--2---:R-:W-:-:S05]  /*be40*/  FFMA R0, R2, UR20, R0 ;  /* 0x0000001402007c23 */ /* 0x004fca0008000000 */
[----:B0-----:R-:W-:-:S05]  /*be50*/  F2FP.SATFINITE.E4M3.F32.PACK_AB_MERGE_C R3, RZ, R0, RZ ;  /* 0x00000000ff03723e */ /* 0x001fca00048070ff */
[----:B------:R0:W-:Y:S01]  /*be60*/  STG.E.U8 desc[UR18][R26.64+0xf9], R3 ;  /* 0x0000f9031a007986 */ /* 0x0001e2000c101112 */
[----:B------:R-:W-:Y:S05]  /*be70*/  BRA `(.L_x_289) ;  /* 0x0000002000807947 */ /* 0x000fea0003800000 */
.L_x_32:
[----:B------:R-:W-:Y:S01]  /*be80*/  ISETP.GE.AND P1, PT, R38, 0x1, PT ;  /* 0x000000012600780c */ /* 0x000fe20003f26270 */
[----:B------:R-:W-:Y:S01]  /*be90*/  FMUL R226, R226, UR20 ;  /* 0x00000014e2e27c20 */ /* 0x000fe20008400000 */
[----:B------:R-:W2:Y:S01]  /*bea0*/  LDL.LU R227, [R1+0x10] ;  /* 0x0000100001e37983 */ /* 0x000ea20000300800 */
[----:B------:R-:W-:Y:S01]  /*beb0*/  ISETP.GE.AND P0, PT, R38, 0x9, PT ;  /* 0x000000092600780c */ /* 0x000fe20003f06270 */
[----:B------:R-:W-:Y:S01]  /*bec0*/  FMUL R225, R225, UR20 ;  /* 0x00000014e1e17c20 */ /* 0x000fe20008400000 */
[C---:B------:R-:W-:Y:S02]  /*bed0*/  ISETP.LT.OR P4, PT, R35.reuse, 0x1, !P1 ;  /* 0x000000012300780c */ /* 0x040fe40004f81670 */
[C---:B------:R-:W-:Y:S02]  /*bee0*/  ISETP.LT.OR P5, PT, R35.reuse, 0x2, !P1 ;  /* 0x000000022300780c */ /* 0x040fe40004fa1670 */
[----:B------:R-:W-:Y:S02]  /*bef0*/  F2FP.SATFINITE.E4M3.F32.PACK_AB_MERGE_C R29, RZ, R226, RZ ;  /* 0x000000e2ff1d723e */ /* 0x000fe400048070ff */
[C---:B------:R-:W-:Y:S01]  /*bf00*/  ISETP.LT.OR P3, PT, R35.reuse, 0x1, !P0 ;  /* 0x000000012300780c */ /* 0x040fe20004761670 */
[----:B------:R-:W-:Y:S01]  /*bf10*/  FMUL R224, R224, UR20 ;  /* 0x00000014e0e07c20 */ /* 0x000fe20008400000 */
[----:B------:R-:W-:Y:S01]  /*bf20*/  ISETP.LT.OR P6, PT, R35, 0xa, !P1 ;  /* 0x0000000a2300780c */ /* 0x000fe20004fc1670 */
[----:B------:R-:W-:Y:S01]  /*bf30*/  FMUL R223, R223, UR20 ;  /* 0x00000014dfdf7c20 */ /* 0x000fe20008400000 */
[----:B------:R-:W-:Y:S01]  /*bf40*/  F2FP.SATFINITE.E4M3.F32.PACK_AB_MERGE_C R225, RZ, R225, RZ ;  /* 0x000000e1ffe1723e */ /* 0x000fe200048070ff */
[----:B------:R-:W-:Y:S01]  /*bf50*/  FMUL R221, R221, UR20 ;  /* 0x00000014dddd7c20 */ /* 0x000fe20008400000 */
[----:B------:R-:W-:Y:S01]  /*bf60*/  FMUL R222, R222, UR20 ;  /* 0x00000014dede7c20 */ /* 0x000fe20008400000 */
[----:B------:R0:W-:Y:S01]  /*bf70*/  @!P4 STG.E.U8 desc[UR18][R24.64], R29 ;  /* 0x0000001d1800c986 */ /* 0x0001e2000c101112 */
[----:B------:R-:W-:-:S02]  /*bf80*/  ISETP.LT.OR P4, PT, R35, 0x2, !P0 ;  /* 0x000000022300780c */ /* 0x000fc40004781670 */
[----:B------:R-:W-:Y:S01]  /*bf90*/  F2FP.SATFINITE.E4M3.F32.PACK_AB_MERGE_C R31, RZ, R224, RZ ;  /* 0x000000e0ff1f723e */ /* 0x000fe200048070ff */
[----:B------:R1:W-:Y:S01]  /*bfa0*/  @!P5 STG.E.U8 desc[UR18][R24.64+0x1], R225 ;  /* 0x000001e11800d986 */ /* 0x0003e2000c101112 */
[C---:B------:R-:W-:Y:S02]  /*bfb0*/  ISETP.LT.OR P5, PT, R35.reuse, 0x9, !P1 ;  /* 0x000000092300780c */ /* 0x040fe40004fa1670 */
[----:B------:R-:W-:Y:S01]  /*bfc0*/  F2FP.SATFINITE.E4M3.F32.PACK_AB_MERGE_C R223, RZ, R223, RZ ;  /* 0x000000dfffdf723e */ /* 0x000fe200048070ff */
[----:B------:R-:W-:Y:S01]  /*bfd0*/  FMUL R220, R220, UR20 ;  /* 0x00000014dcdc7c20 */ /* 0x000fe20008400000 */
[----:B------:R-:W-:Y:S01]  /*bfe0*/  F2FP.SATFINITE.E4M3.F32.PACK_AB_MERGE_C R221, RZ, R221, RZ ;  /* 0x000000ddffdd723e */ /* 0x000fe200048070ff */
[----:B------:R-:W-:Y:S01]  /*bff0*/  @!P3 STG.E.U8 desc[UR18][R26.64], R31 ;  /* 0x0000001f1a00b986 */ /* 0x000fe2000c101112 */
[----:B------:R-:W-:-:S03]  /*c000*/  ISETP.LT.OR P3, PT, R35, 0x9, !P0 ;  /* 0x000000092300780c */ /* 0x000fc60004761670 */
[----:B------:R-:W-:Y:S01]  /*c010*/  @!P4 STG.E.U8 desc[UR18][R26.64+0x1], R223 ;  /* 0x000001df1a00c986 */ /* 0x000fe2000c101112 */
[----:B------:R-:W-:-:S03]  /*c020*/  ISETP.LT.OR P4, PT, R35, 0xa, !P0 ;  /* 0x0000000a2300780c */ /* 0x000fc60004781670 */
[----:B------:R-:W-:Y:S01]  /*c030*/  @!P6 STG.E.U8 desc[UR18][R24.64+0x9], R221 ;  /* 0x000009dd1800e986 */ /* 0x000fe2000c101112 */
[----:B------:R-:W-:Y:S01]  /*c040*/  ISETP.LT.OR P6, PT, R35, 0x12, !P1 ;  /* 0x000000122300780c */ /* 0x000fe20004fc1670 */
[----:B------:R-:W-:Y:S01]  /*c050*/  FMUL R219, R219, UR20 ;  /* 0x00000014dbdb7c20 */ /* 0x000fe20008400000 */
[----:B0-----:R-:W-:Y:S01]  /*c060*/  F2FP.SATFINITE.E4M3.F32.PACK_AB_MERGE_C R29, RZ, R222, RZ ;  /* 0x000000deff1d723e */ /* 0x001fe200048070ff */
[----:B------:R-:W-:Y:S01]  /*c070*/  FMUL R217, R217, UR20 ;  /* 0x00000014d9d97c20 */ /* 0x000fe20008400000 */
[----:B------:R-:W3:Y:S01]  /*c080*/  LDL.LU R226, [R1+0xc] ;  /* 0x00000c0001e27983 */ /* 0x000ee20000300800 */
[----:B------:R-:W-:Y:S02]  /*c090*/  F2FP.SATFINITE.E4M3.F32.PACK_AB_MERGE_C R33, RZ, R220, RZ ;  /* 0x000000dcff21723e */ /* 0x000fe400048070ff */
[----:B------:R-:W-:Y:S01]  /*c0a0*/  F2FP.SATFINITE.E4M3.F32.PACK_AB_MERGE_C R219, RZ, R219, RZ ;  /* 0x000000dbffdb723e */ /* 0x000fe200048070ff */
[----:B------:R0:W-:Y:S01]  /*c0b0*/  @!P5 STG.E.U8 desc[UR18][R24.64+0x8], R29 ;  /* 0x0000081d1800d986 */ /* 0x0001e2000c101112 */
[----:B------:R-:W-:-:S02]  /*c0c0*/  ISETP.LT.OR P5, PT, R35, 0x11, !P1 ;  /* 0x000000112300780c */ /* 0x000fc40004fa1670 */
[----:B------:R-:W-:Y:S01]  /*c0d0*/  F2FP.SATFINITE.E4M3.F32.PACK_AB_MERGE_C R217, RZ, R217, RZ ;  /* 0x000000d9ffd9723e */ /* 0x000fe200048070ff */
[----:B-1----:R-:W4:Y:S01]  /*c0e0*/  LDL.LU R225, [R1+0x8] ;  /* 0x0000080001e17983 */ /* 0x002f220000300800 */
[----:B------:R-:W-:-:S03]  /*c0f0*/  FMUL R218, R218, UR20 ;  /* 0x00000014dada7c20 */ /* 0x000fc60008400000 */
[----:B------:R-:W3:Y:S04]  /*c100*/  LDL.LU R224, [R1+0x4] ;  /* 0x0000040001e07983 */ /* 0x000ee80000300800 */
[----:B------:R-:W4:Y:S01]  /*c110*/  LDL.LU R222, [R1] ;  /* 0x0000000001de7983 */ /* 0x000f220000300800 */
[----:B0-----:R-:W-:Y:S01]  /*c120*/  F2FP.SATFINITE.E4M3.F32.PACK_AB_MERGE_C R29, RZ, R218, RZ ;  /* 0x000000daff1d723e */ /* 0x001fe200048070ff */
[----:B------:R-:W-:Y:S01]  /*c130*/  FMUL R216, R216, UR20 ;  /* 0x00000014d8d87c20 */ /* 0x000fe20008400000 */
[----:B------:R-:W-:Y:S01]  /*c140*/  FMUL R215, R215, UR20 ;  /* 0x00000014d7d77c20 */ /* 0x000fe20008400000 */
[----:B------:R0:W-:Y:S01]  /*c150*/  @!P3 STG.E.U8 desc[UR18][R26.64+0x8], R33 ;  /* 0x000008211a00b986 */ /* 0x0001e2000c101112 */
[----:B------:R-:W-:Y:S01]  /*c160*/  ISETP.LT.OR P3, PT, R35, 0x11, !P0 ;  /* 0x000000112300780c */ /* 0x000fe20004761670 */
[----:B------:R-:W-:Y:S01]  /*c170*/  FMUL R213, R213, UR20 ;  /* 0x00000014d5d57c20 */ /* 0x000fe20008400000 */
[----:B------:R-:W-:Y:S01]  /*c180*/  F2FP.SATFINITE.E4M3.F32.PACK_AB_MERGE_C R31, RZ, R216, RZ ;  /* 0x000000d8ff1f723e */ /* 0x000fe200048070ff */
[----:B------:R-:W-:Y:S01]  /*c190*/  @!P4 STG.E.U8 desc[UR18][R26.64+0x9], R219 ;  /* 0x000009db1a00c986 */ /* 0x000fe2000c101112 */
[C---:B------:R-:W-:Y:S01]  /*c1a0*/  ISETP.LT.OR P4, PT, R35.reuse, 0x12, !P0 ;  /* 0x000000122300780c */ /* 0x040fe20004781670 */
[----:B------:R-:W-:Y:S01]  /*c1b0*/  FMUL R214, R214, UR20 ;  /* 0x00000014d6d67c20 */ /* 0x000fe20008400000 */
[----:B------:R-:W-:Y:S01]  /*c1c0*/  F2FP.SATFINITE.E4M3.F32.PACK_AB_MERGE_C R215, RZ, R215, RZ ;  /* 0x000000d7ffd7723e */ /* 0x000fe200048070ff */
[----:B------:R-:W-:Y:S01]  /*c1d0*/  @!P6 STG.E.U8 desc[UR18][R24.64+0x11], R217 ;  /* 0x000011d91800e986 */ /* 0x000fe2000c101112 */
[C---:B------:R-:W-:Y:S01]  /*c1e0*/  ISETP.LT.OR P6, PT, R35.reuse, 0x1a, !P1 ;  /* 0x0000001a2300780c */ /* 0x040fe20004fc1670 */
[----:B------:R-:W-:Y:S01]  /*c1f0*/  FMUL R212, R212, UR20 ;  /* 0x00000014d4d47c20 */ /* 0x000fe20008400000 */
[----:B------:R-:W-:Y:S01]  /*c200*/  F2FP.SATFINITE.E4M3.F32.PACK_AB_MERGE_C R213, RZ, R213, RZ ;  /* 0x000000d5ffd5723e */ /* 0x000fe200048070ff */
[----:B------:R1:W-:Y:S01]  /*c210*/  @!P5 STG.E.U8 desc[UR18][R24.64+0x10], R29 ;  /* 0x0000101d1800d986 */ /* 0x0003e2000c101112 */
[----:B------:R-:W-:Y:S01]  /*c220*/  ISETP.LT.OR P5, PT, R35, 0x19, !P1 ;  /* 0x000000192300780c */ /* 0x000fe20004fa1670 */
[----:B------:R-:W-:Y:S01]  /*c230*/  FMUL R211, R211, UR20 ;  /* 0x00000014d3d37c20 */ /* 0x000fe20008400000 */
[----:B------:R-:W-:Y:S01]  /*c240*/  FMUL R209, R209, UR20 ;  /* 0x00000014d1d17c20 */ /* 0x000fe20008400000 */
[----:B------:R1:W-:Y:S01]  /*c250*/  @!P3 STG.E.U8 desc[UR18][R26.64+0x10], R31 ;  /* 0x0000101f1a00b986 */ /* 0x0003e2000c101112 */
[C---:B------:R-:W-:Y:S01]  /*c260*/  ISETP.LT.OR P3, PT, R35.reuse, 0x19, !P0 ;  /* 0x000000192300780c */ /* 0x040fe20004761670 */
[----:B------:R-:W-:Y:S01]  /*c270*/  FMUL R210, R210, UR20 ;  /* 0x00000014d2d27c20 */ /* 0x000fe20008400000 */
[----:B0-----:R-:W-:Y:S01]  /*c280*/  F2FP.SATFINITE.E4M3.F32.PACK_AB_MERGE_C R33, RZ, R212, RZ ;  /* 0x000000d4ff21723e */ /* 0x001fe200048070ff */
[----:B------:R-:W-:Y:S01]  /*c290*/  @!P4 STG.E.U8 desc[UR18][R26.64+0x11], R215 ;  /* 0x000011d71a00c986 */ /* 0x000fe2000c101112 */
[C---:B------:R-:W-:Y:S01]  /*c2a0*/  ISETP.LT.OR P4, PT, R35.reuse, 0x1a, !P0 ;  /* 0x0000001a2300780c */ /* 0x040fe20004781670 */
[----:B------:R-:W-:Y:S01]  /*c2b0*/  FMUL R208, R208, UR20 ;  /* 0x00000014d0d07c20 */ /* 0x000fe20008400000 */
[----:B------:R-:W-:Y:S01]  /*c2c0*/  F2FP.SATFINITE.E4M3.F32.PACK_AB_MERGE_C R211, RZ, R211, RZ ;  /* 0x000000d3ffd3723e */ /* 0x000fe200048070ff */
[----:B------:R-:W-:Y:S01]  /*c2d0*/  @!P6 STG.E.U8 desc[UR18][R24.64+0x19], R213 ;  /* 0x000019d51800e986 */ /* 0x000fe2000c101112 */
[----:B------:R-:W-:Y:S01]  /*c2e0*/  ISETP.LT.OR P6, PT, R35, 0x22, !P1 ;  /* 0x000000222300780c */ /* 0x000fe20004fc1670 */
[----:B------:R-:W-:Y:S01]  /*c2f0*/  FMUL R207, R207, UR20 ;  /* 0x00000014cfcf7c20 */ /* 0x000fe20008400000 */
[----:B-1----:R-:W-:Y:S01]  /*c300*/  F2FP.SATFINITE.E4M3.F32.PACK_AB_MERGE_C R29, RZ, R214, RZ ;  /* 0x000000d6ff1d723e */ /* 0x002fe200048070ff */
[----:B------:R-:W-:Y:S01]  /*c310*/  FMUL R205, R205, UR20 ;  /* 0x00000014cdcd7c20 */ /* 0x000fe20008400000 */
[----:B------:R-:W-:Y:S01]  /*c320*/  F2FP.SATFINITE.E4M3.F32.PACK_AB_MERGE_C R209, RZ, R209, RZ ;  /* 0x000000d1ffd1723e */ /* 0x000fe200048070ff */
[----:B------:R-:W-:Y:S01]  /*c330*/  FMUL R206, R206, UR20 ;  /* 0x00000014cece7c20 */ /* 0x000fe20008400000 */
[----:B------:R-:W-:Y:S01]  /*c340*/  F2FP.SATFINITE.E4M3.F32.PACK_AB_MERGE_C R31, RZ, R208, RZ ;  /* 0x000000d0ff1f723e */ /* 0x000fe200048070ff */
[----:B------:R0:W-:Y:S01]  /*c350*/  @!P5 STG.E.U8 desc[UR18][R24.64+0x18], R29 ;  /* 0x0000181d1800d986 */ /* 0x0001e2000c101112 */
[C---:B------:R-:W-:Y:S01]  /*c360*/  ISETP.LT.OR P5, PT, R35.reuse, 0x21, !P1 ;  /* 0x000000212300780c */ /* 0x040fe20004fa1670 */
[----:B------:R-:W-:Y:S01]  /*c370*/  FMUL R204, R204, UR20 ;  /* 0x00000014cccc7c20 */ /* 0x000fe20008400000 */
[----:B------:R-:W-:Y:S01]  /*c380*/  F2FP.SATFINITE.E4M3.F32.PACK_AB_MERGE_C R207, RZ, R207, RZ ;  /* 0x000000cfffcf723e */ /* 0x000fe200048070ff */
[----:B------:R1:W-:Y:S01]  /*c390*/  @!P3 STG.E.U8 desc[UR18][R26.64+0x18], R33 ;  /* 0x000018211a00b986 */ /* 0x0003e2000c101112 */
[----:B------:R-:W-:Y:S01]  /*c3a0*/  ISETP.LT.OR P3, PT, R35, 0x21, !P0 ;  /* 0x000000212300780c */ /* 0x000fe20004761670 */
[----:B------:R-:W-:Y:S01]  /*c3b0*/  FMUL R203, R203, UR20 ;  /* 0x00000014cbcb7c20 */ /* 0x000fe20008400000 */
[----:B------:R-:W-:Y:S01]  /*c3c0*/  F2FP.SATFINITE.E4M3.F32.PACK_AB_MERGE_C R205, RZ, R205, RZ ;  /* 0x000000cdffcd723e */ /* 0x000fe200048070ff */
[----:B------:R-:W-:Y:S01]  /*c3d0*/  @!P4 STG.E.U8 desc[UR18][R26.64+0x19], R211 ;  /* 0x000019d31a00c986 */ /* 0x000fe2000c101112 */
[----:B------:R-:W-:Y:S01]  /*c3e0*/  ISETP.LT.OR P4, PT, R35, 0x22, !P0 ;  /* 0x000000222300780c */ /* 0x000fe20004781670 */
[----:B------:R-:W-:Y:S01]  /*c3f0*/  FMUL R201, R201, UR20 ;  /* 0x00000014c9c97c20 */ /* 0x000fe20008400000 */
[----:B------:R-:W-:Y:S01]  /*c400*/  F2FP.SATFINITE.E4M3.F32.PACK_AB_MERGE_C R203, RZ, R203, RZ ;  /* 0x000000cbffcb723e */ /* 0x000fe200048070ff */
[----:B------:R-:W-:Y:S01]  /*c410*/  @!P6 STG.E.U8 desc[UR18][R24.64+0x21], R209 ;  /* 0x000021d11800e986 */ /* 0x000fe2000c101112 */
[----:B------:R-:W-:Y:S01]  /*c420*/  ISETP.LT.OR P6, PT, R35, 0x2a, !P1 ;  /* 0x0000002a2300780c */ /* 0x000fe20004fc1670 */
[----:B------:R-:W-:Y:S01]  /*c430*/  FMUL R202, R202, UR20 ;  /* 0x00000014caca7c20 */ /* 0x000fe20008400000 */
[----:B0-----:R-:W-:Y:S01]  /*c440*/  F2FP.SATFINITE.E4M3.F32.PACK_AB_MERGE_C R29, RZ, R210, RZ ;  /* 0x000000d2ff1d723e */ /* 0x001fe200048070ff */
[----:B------:R-:W-:Y:S01]  /*c450*/  FMUL R200, R200, UR20 ;  /* 0x00000014c8c87c20 */ /* 0x000fe20008400000 */
[----:B-1----:R-:W-:Y:S01]  /*c460*/  F2FP.SATFINITE.E4M3.F32.PACK_AB_MERGE_C R33, RZ, R204, RZ ;  /* 0x000000ccff21723e */ /* 0x002fe200048070ff */
[----:B------:R-:W-:Y:S01]  /*c470*/  FMUL R199, R199, UR20 ;  /* 0x00000014c7c77c20 */ /* 0x000fe20008400000 */
[----:B------:R-:W-:Y:S01]  /*c480*/  F2FP.SATFINITE.E4M3.F32.PACK_AB_MERGE_C R201, RZ, R201, RZ ;  /* 0x000000c9ffc9723e */ /* 0x000fe200048070ff */
[----:B------:R0:W-:Y:S01]  /*c490*/  @!P5 STG.E.U8 desc[UR18][R24.64+0x20], R29 ;  /* 0x0000201d1800d986 */ /* 0x0001e2000c101112 */
[----:B------:R-:W-:Y:S01]  /*c4a0*/  ISETP.LT.OR P5, PT, R35, 0x29, !P1 ;  /* 0x000000292300780c */ /* 0x000fe20004fa1670 */
[----:B------:R-:W-:Y:S01]  /*c4b0*/  FMUL R197, R197, UR20 ;  /* 0x00000014c5c57c20 */ /* 0x000fe20008400000 */
[----:B------:R-:W-:Y:S01]  /*c4c0*/  F2FP.SATFINITE.E4M3.F32.PACK_AB_MERGE_C R199, RZ, R199, RZ ;  /* 0x000000c7ffc7723e */ /* 0x000fe200048070ff */
[----:B------:R1:W-:Y:S01]  /*c4d0*/  @!P3 STG.E.U8 desc[UR18][R26.64+0x20], R31 ;  /* 0x0000201f1a00b986 */ /* 0x0003e2000c101112 */
[C---:B------:R-:W-:Y:S01]  /*c4e0*/  ISETP.LT.OR P3, PT, R35.reuse, 0x29, !P0 ;  /* 0x000000292300780c */ /* 0x040fe20004761670 */
[----:B------:R-:W-:Y:S01]  /*c4f0*/  FMUL R198, R198, UR20 ;  /* 0x00000014c6c67c20 */ /* 0x000fe20008400000 */
[----:B------:R-:W-:Y:S01]  /*c500*/  F2FP.SATFINITE.E4M3.F32.PACK_AB_MERGE_C R197, RZ, R197, RZ ;  /* 0x000000c5ffc5723e */ /* 0x000fe200048070ff */
[----:B------:R-:W-:Y:S01]  /*c510*/  @!P4 STG.E.U8 desc[UR18][R26.64+0x21], R207 ;  /* 0x000021cf1a00c986 */ /* 0x000fe2000c101112 */
[----:B------:R-:W-:Y:S01]  /*c520*/  ISETP.LT.OR P4, PT, R35, 0x2a, !P0 ;  /* 0x0000002a2300780c */ /* 0x000fe20004781670 */
[----:B------:R-:W-:Y:S01]  /*c530*/  FMUL R196, R196, UR20 ;  /* 0x00000014c4c47c20 */ /* 0x000fe20008400000 */
[----:B------:R-:W-:Y:S01]  /*c540*/  FMUL R195, R195, UR20 ;  /* 0x00000014c3c37c20 */ /* 0x000fe20008400000 */
        /* <DEDUP_REMOVED lines=27> */
[----:B------:R-:W-:Y:S01]  /*c700*/  FMUL R186, R186, UR20 ;  /* 0x00000014baba7c20 */ /* 0x000fe20008400000 */
        /* <DEDUP_REMOVED lines=156> */
[----:B-----5:R-:W-:Y:S01]  /*d0d0*/  FMUL R0, R0, UR20 ;  /* 0x0000001400007c20 */ /* 0x020fe20008400000 */
[----:B-1----:R-:W-:Y:S01]  /*d0e0*/  F2FP.SATFINITE.E4M3.F32.PACK_AB_MERGE_C R33, RZ, R164, RZ ;  /* 0x000000a4ff21723e */ /* 0x002fe200048070ff */
        /* <DEDUP_REMOVED lines=9> */
[----:B------:R-:W-:Y:S01]  /*d180*/  FMUL R4, R4, UR20 ;  /* 0x0000001404047c20 */ /* 0x000fe20008400000 */
[----:B------:R-:W-:Y:S01]  /*d190*/  @!P4 STG.E.U8 desc[UR18][R26.64+0x71], R167 ;  /* 0x000071a71a00c986 */ /* 0x000fe2000c101112 */
[----:B------:R-:W-:-:S03]  /*d1a0*/  ISETP.LT.OR P4, PT, R35, 0x7a, !P0 ;  /* 0x0000007a2300780c */ /* 0x000fc60004781670 */
[----:B------:R-:W-:Y:S01]  /*d1b0*/  @!P6 STG.E.U8 desc[UR18][R24.64+0x79], R165 ;  /* 0x000079a51800e986 */ /* 0x000fe2000c101112 */
[----:B------:R-:W-:Y:S02]  /*d1c0*/  ISETP.LT.OR P6, PT, R35, 0x82, !P1 ;  /* 0x000000822300780c */ /* 0x000fe40004fc1670 */
[----:B0-----:R-:W-:Y:S01]  /*d1d0*/  F2FP.SATFINITE.E4M3.F32.PACK_AB_MERGE_C R29, RZ, R166, RZ ;  /* 0x000000a6ff1d723e */ /* 0x001fe200048070ff */
[----:B------:R-:W3:Y:S01]  /*d1e0*/  LDL.LU R220, [R1+0x14] ;  /* 0x0000140001dc7983 */ /* 0x000ee20000300800 */
[----:B-1----:R-:W-:-:S03]  /*d1f0*/  F2FP.SATFINITE.E4M3.F32.PACK_AB_MERGE_C R31, RZ, R160, RZ ;  /* 0x000000a0ff1f723e */ /* 0x002fc600048070ff */
[----:B------:R0:W-:Y:S01]  /*d200*/  @!P5 STG.E.U8 desc[UR18][R24.64+0x78], R29 ;  /* 0x0000781d1800d986 */ /* 0x0001e2000c101112 */
[----:B------:R-:W-:-:S03]  /*d210*/  ISETP.LT.OR P5, PT, R35, 0x81, !P1 ;  /* 0x000000812300780c */ /* 0x000fc60004fa1670 */
[----:B------:R1:W-:Y:S01]  /*d220*/  @!P3 STG.E.U8 desc[UR18][R26.64+0x78], R33 ;  /* 0x000078211a00b986 */ /* 0x0003e2000c101112 */
[----:B------:R-:W-:-:S03]  /*d230*/  ISETP.LT.OR P3, PT, R35, 0x81, !P0 ;  /* 0x000000812300780c */ /* 0x000fc60004761670 */
        /* <DEDUP_REMOVED lines=26> */
[----:B0-----:R-:W-:Y:S02]  /*d3e0*/  F2FP.SATFINITE.E4M3.F32.PACK_AB_MERGE_C R29, RZ, R154, RZ ;  /* 0x0000009aff1d723e */ /* 0x001fe400048070ff */
[----:B-1----:R-:W-:-:S03]  /*d3f0*/  F2FP.SATFINITE.E4M3.F32.PACK_AB_MERGE_C R33, RZ, R20, RZ ;  /* 0x00000014ff21723e */ /* 0x002fc600048070ff */
[----:B------:R0:W-:Y:S01]  /*d400*/  @!P5 STG.E.U8 desc[UR18][R24.64+0x90], R29 ;  /* 0x0000901d1800d986 */ /* 0x0001e2000c101112 */
[----:B------:R-:W-:-:S03]  /*d410*/  ISETP.LT.OR P5, PT, R35, 0x99, !P1 ;  /* 0x000000992300780c */ /* 0x000fc60004fa1670 */
[----:B------:R-:W-:Y:S01]  /*d420*/  @!P3 STG.E.U8 desc[UR18][R26.64+0x90], R31 ;  /* 0x0000901f1a00b986 */ /* 0x000fe2000c101112 */
[----:B------:R-:W-:-:S03]  /*d430*/  ISETP.LT.OR P3, PT, R35, 0x99, !P0 ;  /* 0x000000992300780c */ /* 0x000fc60004761670 */
[----:B------:R1:W-:Y:S01]  /*d440*/  @!P4 STG.E.U8 desc[UR18][R26.64+0x91], R23 ;  /* 0x000091171a00c986 */ /* 0x0003e2000c101112 */
[----:B------:R-:W-:-:S03]  /*d450*/  ISETP.LT.OR P4, PT, R35, 0x9a, !P0 ;  /* 0x0000009a2300780c */ /* 0x000fc60004781670 */
[----:B------:R2:W-:Y:S01]  /*d460*/  @!P6 STG.E.U8 desc[UR18][R24.64+0x99], R21 ;  /* 0x000099151800e986 */ /* 0x0005e2000c101112 */
[----:B------:R-:W-:Y:S02]  /*d470*/  ISETP.LT.OR P6, PT, R35, 0xa2, !P1 ;  /* 0x000000a22300780c */ /* 0x000fe40004fc1670 */
[----:B0-----:R-:W-:-:S05]  /*d480*/  F2FP.SATFINITE.E4M3.F32.PACK_AB_MERGE_C R29, RZ, R22, RZ ;  /* 0x00000016ff1d723e */ /* 0x001fca00048070ff */
[----:B------:R-:W-:Y:S01]  /*d490*/  @!P5 STG.E.U8 desc[UR18][R24.64+0x98], R29 ;  /* 0x0000981d1800d986 */ /* 0x000fe2000c101112 */
[C---:B------:R-:W-:Y:S02]  /*d4a0*/  ISETP.LT.OR P5, PT, R35.reuse, 0xa1, !P1 ;  /* 0x000000a12300780c */ /* 0x040fe40004fa1670 */
[----:B-1----:R-:W-:Y:S01]  /*d4b0*/  F2FP.SATFINITE.E4M3.F32.PACK_AB_MERGE_C R23, RZ, R18, RZ ;  /* 0x00000012ff17723e */ /* 0x002fe200048070ff */
[----:B------:R-:W-:Y:S01]  /*d4c0*/  @!P3 STG.E.U8 desc[UR18][R26.64+0x98], R33 ;  /* 0x000098211a00b986 */ /* 0x000fe2000c101112 */
[C---:B------:R-:W-:Y:S02]  /*d4d0*/  ISETP.LT.OR P3, PT, R35.reuse, 0xa1, !P0 ;  /* 0x000000a12300780c */ /* 0x040fe40004761670 */
[----:B--2---:R-:W-:Y:S01]  /*d4e0*/  F2FP.SATFINITE.E4M3.F32.PACK_AB_MERGE_C R21, RZ, R16, RZ ;  /* 0x00000010ff15723e */ /* 0x004fe200048070ff */
[----:B------:R0:W-:Y:S01]  /*d4f0*/  @!P4 STG.E.U8 desc[UR18][R26.64+0x99], R19 ;  /* 0x000099131a00c986 */ /* 0x0001e2000c101112 */
[----:B------:R-:W-:-:S03]  /*d500*/  ISETP.LT.OR P4, PT, R35, 0xa2, !P0 ;  /* 0x000000a22300780c */ /* 0x000fc60004781670 */
[----:B------:R1:W-:Y:S01]  /*d510*/  @!P6 STG.E.U8 desc[UR18][R24.64+0xa1], R17 ;  /* 0x0000a1111800e986 */ /* 0x0003e2000c101112 */
[----:B------:R-:W-:-:S03]  /*d520*/  ISETP.LT.OR P6, PT, R35, 0xaa, !P1 ;  /* 0x000000aa2300780c */ /* 0x000fc60004fc1670 */
[----:B------:R-:W-:Y:S01]  /*d530*/  @!P5 STG.E.U8 desc[UR18][R24.64+0xa0], R23 ;  /* 0x0000a0171800d986 */ /* 0x000fe2000c101112 */
[----:B------:R-:W-:-:S03]  /*d540*/  ISETP.LT.OR P5, PT, R35, 0xa9, !P1 ;  /* 0x000000a92300780c */ /* 0x000fc60004fa1670 */
[----:B------:R-:W-:Y:S01]  /*d550*/  @!P3 STG.E.U8 desc[UR18][R26.64+0xa0], R21 ;  /* 0x0000a0151a00b986 */ /* 0x000fe2000c101112 */
[C---:B------:R-:W-:Y:S02]  /*d560*/  ISETP.LT.OR P3, PT, R35.reuse, 0xa9, !P0 ;  /* 0x000000a92300780c */ /* 0x040fe40004761670 */
[----:B0-----:R-:W-:Y:S01]  /*d570*/  F2FP.SATFINITE.E4M3.F32.PACK_AB_MERGE_C R19, RZ, R14, RZ ;  /* 0x0000000eff13723e */ /* 0x001fe200048070ff */
[----:B------:R0:W-:Y:S01]  /*d580*/  @!P4 STG.E.U8 desc[UR18][R26.64+0xa1], R15 ;  /* 0x0000a10f1a00c986 */ /* 0x0001e2000c101112 */
[C---:B------:R-:W-:Y:S02]  /*d590*/  ISETP.LT.OR P4, PT, R35.reuse, 0xaa, !P0 ;  /* 0x000000aa2300780c */ /* 0x040fe40004781670 */
[----:B-1----:R-:W-:Y:S01]  /*d5a0*/  F2FP.SATFINITE.E4M3.F32.PACK_AB_MERGE_C R17, RZ, R12, RZ ;  /* 0x0000000cff11723e */ /* 0x002fe200048070ff */
        /* <DEDUP_REMOVED lines=15> */
[----:B0-----:R-:W-:Y:S02]  /*d6a0*/  F2FP.SATFINITE.E4M3.F32.PACK_AB_MERGE_C R11, RZ, R6, RZ ;  /* 0x00000006ff0b723e */ /* 0x001fe400048070ff */
[C---:B------:R-:W-:Y:S01]  /*d6b0*/  ISETP.LT.OR P3, PT, R35.reuse, 0xb9, !P0 ;  /* 0x000000b92300780c */ /* 0x040fe20004761670 */
[----:B------:R0:W-:Y:S01]  /*d6c0*/  @!P4 STG.E.U8 desc[UR18][R26.64+0xb1], R7 ;  /* 0x0000b1071a00c986 */ /* 0x0001e2000c101112 */
[----:B-1----:R-:W-:Y:S02]  /*d6d0*/  F2FP.SATFINITE.E4M3.F32.PACK_AB_MERGE_C R9, RZ, R4, RZ ;  /* 0x00000004ff09723e */ /* 0x002fe400048070ff */
[----:B------:R-:W-:Y:S01]  /*d6e0*/  ISETP.LT.OR P4, PT, R35, 0xba, !P0 ;  /* 0x000000ba2300780c */ /* 0x000fe20004781670 */
[----:B------:R1:W-:Y:S04]  /*d6f0*/  @!P6 STG.E.U8 desc[UR18][R24.64+0xb9], R5 ;  /* 0x0000b9051800e986 */ /* 0x0003e8000c101112 */
[----:B------:R2:W-:Y:S01]  /*d700*/  @!P5 STG.E.U8 desc[UR18][R24.64+0xb8], R11 ;  /* 0x0000b80b1800d986 */ /* 0x0005e2000c101112 */
[----:B------:R-:W-:Y:S01]  /*d710*/  FMUL R4, R227, UR20 ;  /* 0x00000014e3047c20 */ /* 0x000fe20008400000 */
[----:B------:R-:W-:-:S02]  /*d720*/  ISETP.LT.OR P5, PT, R35, 0xc1, !P1 ;  /* 0x000000c12300780c */ /* 0x000fc40004fa1670 */
[----:B0-----:R-:W-:Y:S02]  /*d730*/  F2FP.SATFINITE.E4M3.F32.PACK_AB_MERGE_C R7, RZ, R3, RZ ;  /* 0x00000003ff07723e */ /* 0x001fe400048070ff */
[----:B-1----:R-:W-:Y:S01]  /*d740*/  F2FP.SATFINITE.E4M3.F32.PACK_AB_MERGE_C R5, RZ, R0, RZ ;  /* 0x00000000ff05723e */ /* 0x002fe200048070ff */
[----:B----4-:R-:W-:Y:S01]  /*d750*/  FMUL R0, R222, UR20 ;  /* 0x00000014de007c20 */ /* 0x010fe20008400000 */
[----:B------:R-:W-:Y:S01]  /*d760*/  ISETP.LT.OR P6, PT, R35, 0xc2, !P1 ;  /* 0x000000c22300780c */ /* 0x000fe20004fc1670 */
[----:B------:R-:W4:Y:S01]  /*d770*/  LDL.LU R222, [R1+0x20] ;  /* 0x0000200001de7983 */ /* 0x000f220000300800 */
[----:B--2---:R-:W-:Y:S02]  /*d780*/  F2FP.SATFINITE.E4M3.F32.PACK_AB_MERGE_C R11, RZ, R2, RZ ;  /* 0x00000002ff0b723e */ /* 0x004fe400048070ff */
[----:B------:R-:W-:Y:S01]  /*d790*/  F2FP.SATFINITE.E4M3.F32.PACK_AB_MERGE_C R13, RZ, R0, RZ ;  /* 0x00000000ff0d723e */ /* 0x000fe200048070ff */
[----:B---3--:R-:W-:Y:S01]  /*d7a0*/  FMUL R0, R224, UR20 ;  /* 0x00000014e0007c20 */ /* 0x008fe20008400000 */
[----:B------:R-:W-:Y:S01]  /*d7b0*/  FMUL R2, R225, UR20 ;  /* 0x00000014e1027c20 */ /* 0x000fe20008400000 */
[----:B------:R-:W2:Y:S04]  /*d7c0*/  LDL.LU R224, [R1+0x24] ;  /* 0x0000240001e07983 */ /* 0x000ea80000300800 */
[----:B------:R-:W3:Y:S01]  /*d7d0*/  LDL.LU R225, [R1+0x28] ;  /* 0x0000280001e17983 */ /* 0x000ee20000300800 */
[----:B------:R-:W-:-:S03]  /*d7e0*/  FMUL R3, R226, UR20 ;  /* 0x00000014e2037c20 */ /* 0x000fc60008400000 */
[----:B------:R-:W3:Y:S04]  /*d7f0*/  LDL.LU R226, [R1+0x2c] ;  /* 0x00002c0001e27983 */ /* 0x000ee80000300800 */
[----:B------:R-:W3:Y:S04]  /*d800*/  LDL.LU R227, [R1+0x30] ;  /* 0x0000300001e37983 */ /* 0x000ee80000300800 */
[----:B------:R-:W-:Y:S01]  /*d810*/  @!P3 STG.E.U8 desc[UR18][R26.64+0xb8], R9 ;  /* 0x0000b8091a00b986 */ /* 0x000fe2000c101112 */
[----:B------:R-:W-:-:S03]  /*d820*/  ISETP.LT.OR P3, PT, R35, 0xc1, !P0 ;  /* 0x000000c12300780c */ /* 0x000fc60004761670 */
[----:B------:R0:W-:Y:S01]  /*d830*/  @!P4 STG.E.U8 desc[UR18][R26.64+0xb9], R7 ;  /* 0x0000b9071a00c986 */ /* 0x0001e2000c101112 */
[----:B------:R-:W-:-:S03]  /*d840*/  ISETP.LT.OR P4, PT, R35, 0xc2, !P0 ;  /* 0x000000c22300780c */ /* 0x000fc60004781670 */
[----:B------:R-:W-:Y:S01]  /*d850*/  @!P5 STG.E.U8 desc[UR18][R24.64+0xc0], R11 ;  /* 0x0000c00b1800d986 */ /* 0x000fe2000c101112 */
[----:B------:R-:W-:-:S03]  /*d860*/  ISETP.LT.OR P5, PT, R35, 0xc9, !P1 ;  /* 0x000000c92300780c */ /* 0x000fc60004fa1670 */
[----:B------:R1:W-:Y:S01]  /*d870*/  @!P6 STG.E.U8 desc[UR18][R24.64+0xc1], R5 ;  /* 0x0000c1051800e986 */ /* 0x0003e2000c101112 */
[----:B0-----:R-:W-:-:S03]  /*d880*/  F2FP.SATFINITE.E4M3.F32.PACK_AB_MERGE_C R7, RZ, R0, RZ ;  /* 0x00000000ff07723e */ /* 0x001fc600048070ff */
[----:B------:R-:W-:Y:S01]  /*d890*/  @!P3 STG.E.U8 desc[UR18][R26.64+0xc0], R13 ;  /* 0x0000c00d1a00b986 */ /* 0x000fe2000c101112 */
[C---:B------:R-:W-:Y:S02]  /*d8a0*/  ISETP.LT.OR P6, PT, R35.reuse, 0xca, !P1 ;  /* 0x000000ca2300780c */ /* 0x040fe40004fc1670 */
[----:B-1----:R-:W-:Y:S01]  /*d8b0*/  F2FP.SATFINITE.E4M3.F32.PACK_AB_MERGE_C R5, RZ, R2, RZ ;  /* 0x00000002ff05723e */ /* 0x002fe200048070ff */
[----:B------:R0:W-:Y:S01]  /*d8c0*/  @!P4 STG.E.U8 desc[UR18][R26.64+0xc1], R7 ;  /* 0x0000c1071a00c986 */ /* 0x0001e2000c101112 */
[C---:B------:R-:W-:Y:S02]  /*d8d0*/  ISETP.LT.OR P3, PT, R35.reuse, 0xc9, !P0 ;  /* 0x000000c92300780c */ /* 0x040fe40004761670 */
[C---:B------:R-:W-:Y:S01]  /*d8e0*/  ISETP.LT.OR P4, PT, R35.reuse, 0xca, !P0 ;  /* 0x000000ca2300780c */ /* 0x040fe20004781670 */
[----:B------:R1:W-:Y:S01]  /*d8f0*/  @!P5 STG.E.U8 desc[UR18][R24.64+0xc8], R5 ;  /* 0x0000c8051800d986 */ /* 0x0003e2000c101112 */
[----:B------:R-:W-:Y:S02]  /*d900*/  ISETP.LT.OR P5, PT, R35, 0xd1, !P1 ;  /* 0x000000d12300780c */ /* 0x000fe40004fa1670 */
[----:B------:R-:W-:-:S02]  /*d910*/  F2FP.SATFINITE.E4M3.F32.PACK_AB_MERGE_C R9, RZ, R3, RZ ;  /* 0x00000003ff09723e */ /* 0x000fc400048070ff */
[----:B------:R-:W-:-:S03]  /*d920*/  F2FP.SATFINITE.E4M3.F32.PACK_AB_MERGE_C R11, RZ, R4, RZ ;  /* 0x00000004ff0b723e */ /* 0x000fc600048070ff */
[----:B------:R1:W-:Y:S04]  /*d930*/  @!P6 STG.E.U8 desc[UR18][R24.64+0xc9], R9 ;  /* 0x0000c9091800e986 */ /* 0x0003e8000c101112 */
[----:B------:R-:W-:Y:S01]  /*d940*/  @!P3 STG.E.U8 desc[UR18][R26.64+0xc8], R11 ;  /* 0x0000c80b1a00b986 */ /* 0x000fe2000c101112 */
[----:B------:R-:W-:-:S03]  /*d950*/  FMUL R0, R220, UR20 ;  /* 0x00000014dc007c20 */ /* 0x000fc60008400000 */
[----:B------:R-:W3:Y:S02]  /*d960*/  LDL.LU R220, [R1+0x34] ;  /* 0x0000340001dc7983 */ /* 0x000ee40000300800 */
[----:B0-----:R-:W-:Y:S01]  /*d970*/  F2FP.SATFINITE.E4M3.F32.PACK_AB_MERGE_C R7, RZ, R0, RZ ;  /* 0x00000000ff07723e */ /* 0x001fe200048070ff */
[----:B------:R-:W-:Y:S02]  /*d980*/  FMUL R2, R221, UR20 ;  /* 0x00000014dd027c20 */ /* 0x000fe40008400000 */
[----:B------:R-:W3:Y:S03]  /*d990*/  LDL.LU R221, [R1+0x38] ;  /* 0x0000380001dd7983 */ /* 0x000ee60000300800 */
[----:B-1----:R-:W-:Y:S01]  /*d9a0*/  F2FP.SATFINITE.E4M3.F32.PACK_AB_MERGE_C R5, RZ, R2, RZ ;  /* 0x00000002ff05723e */ /* 0x002fe200048070ff */
[----:B------:R-:W-:Y:S04]  /*d9b0*/  @!P4 STG.E.U8 desc[UR18][R26.64+0xc9], R7 ;  /* 0x0000c9071a00c986 */ /* 0x000fe8000c101112 */
[----:B------:R0:W-:Y:S01]  /*d9c0*/  @!P5 STG.E.U8 desc[UR18][R24.64+0xd0], R5 ;  /* 0x0000d0051800d986 */ /* 0x0001e2000c101112 */
[----:B------:R-:W-:-:S03]  /*d9d0*/  FMUL R3, R223, UR20 ;  /* 0x00000014df037c20 */ /* 0x000fc60008400000 */
[----:B------:R-:W3:Y:S02]  /*d9e0*/  LDL.LU R223, [R1+0x3c] ;  /* 0x00003c0001df7983 */ /* 0x000ee40000300800 */
[----:B------:R-:W-:Y:S01]  /*d9f0*/  F2FP.SATFINITE.E4M3.F32.PACK_AB_MERGE_C R9, RZ, R3, RZ ;  /* 0x00000003ff09723e */ /* 0x000fe200048070ff */
[----:B----4-:R-:W-:Y:S02]  /*da00*/  FMUL R0, R222, UR20 ;  /* 0x00000014de007c20 */ /* 0x010fe40008400000 */
[----:B------:R-:W4:Y:S03]  /*da10*/  LDL.LU R222, [R1+0x40] ;  /* 0x0000400001de7983 */ /* 0x000f260000300800 */
[----:B------:R-:W-:Y:S01]  /*da20*/  F2FP.SATFINITE.E4M3.F32.PACK_AB_MERGE_C R13, RZ, R0, RZ ;  /* 0x00000000ff0d723e */ /* 0x000fe200048070ff */
[----:B--2---:R-:W-:Y:S02]  /*da30*/  FMUL R2, R224, UR20 ;  /* 0x00000014e0027c20 */ /* 0x004fe40008400000 */
[----:B------:R-:W2:Y:S01]  /*da40*/  LDL.LU R224, [R1+0x44] ;  /* 0x0000440001e07983 */ /* 0x000ea20000300800 */
[----:B---3--:R-:W-:-:S03]  /*da50*/  FMUL R0, R225, UR20 ;  /* 0x00000014e1007c20 */ /* 0x008fc60008400000 */
[----:B------:R-:W3:Y:S01]  /*da60*/  LDL.LU R225, [R1+0x48] ;  /* 0x0000480001e17983 */ /* 0x000ee20000300800 */
[----:B------:R-:W-:Y:S01]  /*da70*/  FMUL R3, R226, UR20 ;  /* 0x00000014e2037c20 */ /* 0x000fe20008400000 */
[----:B0-----:R-:W-:Y:S02]  /*da80*/  F2FP.SATFINITE.E4M3.F32.PACK_AB_MERGE_C R5, RZ, R0, RZ ;  /* 0x00000000ff05723e */ /* 0x001fe400048070ff */
[----:B------:R-:W3:Y:S01]  /*da90*/  LDL.LU R226, [R1+0x4c] ;  /* 0x00004c0001e27983 */ /* 0x000ee20000300800 */
[----:B------:R-:W-:-:S03]  /*daa0*/  FMUL R0, R227, UR20 ;  /* 0x00000014e3007c20 */ /* 0x000fc60008400000 */
[----:B------:R-:W3:Y:S01]  /*dab0*/  LDL.LU R227, [R1+0x50] ;  /* 0x0000500001e37983 */ /* 0x000ee20000300800 */
[C---:B------:R-:W-:Y:S02]  /*dac0*/  ISETP.LT.OR P6, PT, R35.reuse, 0xd2, !P1 ;  /* 0x000000d22300780c */ /* 0x040fe40004fc1670 */
[C---:B------:R-:W-:Y:S01]  /*dad0*/  ISETP.LT.OR P4, PT, R35.reuse, 0xd2, !P0 ;  /* 0x000000d22300780c */ /* 0x040fe20004781670 */
[----:B------:R-:W3:Y:S01]  /*dae0*/  LDL.LU R218, [R1+0x54] ;  /* 0x0000540001da7983 */ /* 0x000ee20000300800 */
[C---:B------:R-:W-:Y:S02]  /*daf0*/  ISETP.LT.OR P3, PT, R35.reuse, 0xd1, !P0 ;  /* 0x000000d12300780c */ /* 0x040fe40004761670 */
[----:B------:R-:W-:Y:S02]  /*db00*/  ISETP.LT.OR P5, PT, R35, 0xd9, !P1 ;  /* 0x000000d92300780c */ /* 0x000fe40004fa1670 */
[----:B------:R-:W-:Y:S02]  /*db10*/  F2FP.SATFINITE.E4M3.F32.PACK_AB_MERGE_C R7, RZ, R2, RZ ;  /* 0x00000002ff07723e */ /* 0x000fe400048070ff */
[----:B------:R-:W-:-:S03]  /*db20*/  F2FP.SATFINITE.E4M3.F32.PACK_AB_MERGE_C R11, RZ, R0, RZ ;  /* 0x00000000ff0b723e */ /* 0x000fc600048070ff */
[----:B------:R0:W-:Y:S01]  /*db30*/  @!P6 STG.E.U8 desc[UR18][R24.64+0xd1], R9 ;  /* 0x0000d1091800e986 */ /* 0x0001e2000c101112 */
[----:B------:R-:W-:-:S03]  /*db40*/  ISETP.LT.OR P6, PT, R35, 0xda, !P1 ;  /* 0x000000da2300780c */ /* 0x000fc60004fc1670 */
[----:B------:R-:W-:Y:S01]  /*db50*/  @!P4 STG.E.U8 desc[UR18][R26.64+0xd1], R7 ;  /* 0x0000d1071a00c986 */ /* 0x000fe2000c101112 */
[----:B------:R-:W-:-:S03]  /*db60*/  ISETP.LT.OR P4, PT, R35, 0xda, !P0 ;  /* 0x000000da2300780c */ /* 0x000fc60004781670 */
[----:B------:R-:W-:Y:S01]  /*db70*/  @!P3 STG.E.U8 desc[UR18][R26.64+0xd0], R13 ;  /* 0x0000d00d1a00b986 */ /* 0x000fe2000c101112 */
[----:B0-----:R-:W-:-:S03]  /*db80*/  F2FP.SATFINITE.E4M3.F32.PACK_AB_MERGE_C R9, RZ, R3, RZ ;  /* 0x00000003ff09723e */ /* 0x001fc600048070ff */
[----:B------:R0:W-:Y:S04]  /*db90*/  @!P5 STG.E.U8 desc[UR18][R24.64+0xd8], R5 ;  /* 0x0000d8051800d986 */ /* 0x0001e8000c101112 */
[----:B------:R1:W-:Y:S01]  /*dba0*/  @!P6 STG.E.U8 desc[UR18][R24.64+0xd9], R9 ;  /* 0x0000d9091800e986 */ /* 0x0003e2000c101112 */
[----:B------:R-:W-:-:S03]  /*dbb0*/  FMUL R0, R220, UR20 ;  /* 0x00000014dc007c20 */ /* 0x000fc60008400000 */
[----:B------:R-:W3:Y:S02]  /*dbc0*/  LDL.LU R220, [R1+0x58] ;  /* 0x0000580001dc7983 */ /* 0x000ee40000300800 */
[----:B0-----:R-:W-:Y:S01]  /*dbd0*/  F2FP.SATFINITE.E4M3.F32.PACK_AB_MERGE_C R5, RZ, R0, RZ ;  /* 0x00000000ff05723e */ /* 0x001fe200048070ff */
[----:B------:R-:W-:Y:S02]  /*dbe0*/  FMUL R2, R221, UR20 ;  /* 0x00000014dd027c20 */ /* 0x000fe40008400000 */
[----:B------:R-:W3:Y:S03]  /*dbf0*/  LDL.LU R221, [R1+0x5c] ;  /* 0x00005c0001dd7983 */ /* 0x000ee60000300800 */
[----:B------:R-:W-:Y:S01]  /*dc00*/  F2FP.SATFINITE.E4M3.F32.PACK_AB_MERGE_C R7, RZ, R2, RZ ;  /* 0x00000002ff07723e */ /* 0x000fe200048070ff */
[----:B------:R0:W-:Y:S01]  /*dc10*/  @!P4 STG.E.U8 desc[UR18][R26.64+0xd9], R5 ;  /* 0x0000d9051a00c986 */ /* 0x0001e2000c101112 */
[----:B------:R-:W-:-:S03]  /*dc20*/  FMUL R3, R223, UR20 ;  /* 0x00000014df037c20 */ /* 0x000fc60008400000 */
[----:B------:R-:W3:Y:S02]  /*dc30*/  LDL.LU R223, [R1+0x60] ;  /* 0x0000600001df7983 */ /* 0x000ee40000300800 */
[----:B-1----:R-:W-:Y:S01]  /*dc40*/  F2FP.SATFINITE.E4M3.F32.PACK_AB_MERGE_C R9, RZ, R3, RZ ;  /* 0x00000003ff09723e */ /* 0x002fe200048070ff */
[----:B----4-:R-:W-:Y:S02]  /*dc50*/  FMUL R4, R222, UR20 ;  /* 0x00000014de047c20 */ /* 0x010fe40008400000 */
[----:B------:R-:W4:Y:S01]  /*dc60*/  LDL.LU R222, [R1+0x64] ;  /* 0x0000640001de7983 */ /* 0x000f220000300800 */
[----:B--2---:R-:W-:-:S03]  /*dc70*/  FMUL R0, R224, UR20 ;  /* 0x00000014e0007c20 */ /* 0x004fc60008400000 */
[----:B------:R-:W2:Y:S01]  /*dc80*/  LDL.LU R224, [R1+0x68] ;  /* 0x0000680001e07983 */ /* 0x000ea20000300800 */
[----:B---3--:R-:W-:Y:S01]  /*dc90*/  FMUL R2, R225, UR20 ;  /* 0x00000014e1027c20 */ /* 0x008fe20008400000 */
[----:B0-----:R-:W-:Y:S02]  /*dca0*/  F2FP.SATFINITE.E4M3.F32.PACK_AB_MERGE_C R5, RZ, R0, RZ ;  /* 0x00000000ff05723e */ /* 0x001fe400048070ff */
[----:B------:R-:W3:Y:S01]  /*dcb0*/  LDL.LU R225, [R1+0x6c] ;  /* 0x00006c0001e17983 */ /* 0x000ee20000300800 */
[----:B------:R-:W-:-:S03]  /*dcc0*/  FMUL R3, R226, UR20 ;  /* 0x00000014e2037c20 */ /* 0x000fc60008400000 */
[----:B------:R-:W3:Y:S01]  /*dcd0*/  LDL.LU R226, [R1+0x70] ;  /* 0x0000700001e27983 */ /* 0x000ee20000300800 */
[----:B------:R-:W-:-:S03]  /*dce0*/  FMUL R0, R227, UR20 ;  /* 0x00000014e3007c20 */ /* 0x000fc60008400000 */
[----:B------:R-:W3:Y:S01]  /*dcf0*/  LDL.LU R227, [R1+0x74] ;  /* 0x0000740001e37983 */ /* 0x000ee20000300800 */
[C---:B------:R-:W-:Y:S02]  /*dd00*/  ISETP.LT.OR P3, PT, R35.reuse, 0xd9, !P0 ;  /* 0x000000d92300780c */ /* 0x040fe40004761670 */
[C---:B------:R-:W-:Y:S02]  /*dd10*/  ISETP.LT.OR P5, PT, R35.reuse, 0xe1, !P1 ;  /* 0x000000e12300780c */ /* 0x040fe40004fa1670 */
[C---:B------:R-:W-:Y:S02]  /*dd20*/  ISETP.LT.OR P6, PT, R35.reuse, 0xe2, !P1 ;  /* 0x000000e22300780c */ /* 0x040fe40004fc1670 */
[----:B------:R-:W-:-:S07]  /*dd30*/  ISETP.LT.OR P4, PT, R35, 0xe2, !P0 ;  /* 0x000000e22300780c */ /* 0x000fce0004781670 */
[----:B------:R-:W-:Y:S01]  /*dd40*/  @!P3 STG.E.U8 desc[UR18][R26.64+0xd8], R11 ;  /* 0x0000d80b1a00b986 */ /* 0x000fe2000c101112 */
[----:B------:R-:W-:-:S03]  /*dd50*/  ISETP.LT.OR P3, PT, R35, 0xe1, !P0 ;  /* 0x000000e12300780c */ /* 0x000fc60004761670 */
[----:B------:R0:W-:Y:S01]  /*dd60*/  @!P5 STG.E.U8 desc[UR18][R24.64+0xe0], R7 ;  /* 0x0000e0071800d986 */ /* 0x0001e2000c101112 */
[----:B------:R-:W-:-:S03]  /*dd70*/  ISETP.LT.OR P5, PT, R35, 0xe9, !P1 ;  /* 0x000000e92300780c */ /* 0x000fc60004fa1670 */
[----:B------:R1:W-:Y:S01]  /*dd80*/  @!P6 STG.E.U8 desc[UR18][R24.64+0xe1], R9 ;  /* 0x0000e1091800e986 */ /* 0x0003e2000c101112 */
[----:B------:R-:W-:Y:S02]  /*dd90*/  ISETP.LT.OR P6, PT, R35, 0xea, !P1 ;  /* 0x000000ea2300780c */ /* 0x000fe40004fc1670 */
[----:B------:R-:W-:Y:S01]  /*dda0*/  F2FP.SATFINITE.E4M3.F32.PACK_AB_MERGE_C R13, RZ, R4, RZ ;  /* 0x00000004ff0d723e */ /* 0x000fe200048070ff */
[----:B------:R1:W-:Y:S01]  /*ddb0*/  @!P4 STG.E.U8 desc[UR18][R26.64+0xe1], R5 ;  /* 0x0000e1051a00c986 */ /* 0x0003e2000c101112 */
[----:B0-----:R-:W-:-:S03]  /*ddc0*/  F2FP.SATFINITE.E4M3.F32.PACK_AB_MERGE_C R7, RZ, R2, RZ ;  /* 0x00000002ff07723e */ /* 0x001fc600048070ff */
[----:B------:R-:W-:Y:S01]  /*ddd0*/  @!P3 STG.E.U8 desc[UR18][R26.64+0xe0], R13 ;  /* 0x0000e00d1a00b986 */ /* 0x000fe2000c101112 */
[----:B-1----:R-:W-:-:S03]  /*dde0*/  F2FP.SATFINITE.E4M3.F32.PACK_AB_MERGE_C R9, RZ, R3, RZ ;  /* 0x00000003ff09723e */ /* 0x002fc600048070ff */
[----:B------:R0:W-:Y:S01]  /*ddf0*/  @!P5 STG.E.U8 desc[UR18][R24.64+0xe8], R7 ;  /* 0x0000e8071800d986 */ /* 0x0001e2000c101112 */
[C---:B------:R-:W-:Y:S02]  /*de00*/  ISETP.LT.OR P3, PT, R35.reuse, 0xe9, !P0 ;  /* 0x000000e92300780c */ /* 0x040fe40004761670 */
[C---:B------:R-:W-:Y:S01]  /*de10*/  ISETP.LT.OR P4, PT, R35.reuse, 0xea, !P0 ;  /* 0x000000ea2300780c */ /* 0x040fe20004781670 */
[----:B------:R1:W-:Y:S01]  /*de20*/  @!P6 STG.E.U8 desc[UR18][R24.64+0xe9], R9 ;  /* 0x0000e9091800e986 */ /* 0x0003e2000c101112 */
[C---:B------:R-:W-:Y:S01]  /*de30*/  ISETP.LT.OR P5, PT, R35.reuse, 0xf1, !P1 ;  /* 0x000000f12300780c */ /* 0x040fe20004fa1670 */
[----:B------:R-:W-:Y:S01]  /*de40*/  FMUL R2, R218, UR20 ;  /* 0x00000014da027c20 */ /* 0x000fe20008400000 */
[----:B------:R-:W-:Y:S02]  /*de50*/  ISETP.LT.OR P6, PT, R35, 0xf2, !P1 ;  /* 0x000000f22300780c */ /* 0x000fe40004fc1670 */
[----:B------:R-:W-:Y:S02]  /*de60*/  F2FP.SATFINITE.E4M3.F32.PACK_AB_MERGE_C R11, RZ, R0, RZ ;  /* 0x00000000ff0b723e */ /* 0x000fe400048070ff */
[----:B------:R-:W-:-:S03]  /*de70*/  F2FP.SATFINITE.E4M3.F32.PACK_AB_MERGE_C R5, RZ, R2, RZ ;  /* 0x00000002ff05723e */ /* 0x000fc600048070ff */
[----:B------:R-:W-:Y:S01]  /*de80*/  @!P3 STG.E.U8 desc[UR18][R26.64+0xe8], R11 ;  /* 0x0000e80b1a00b986 */ /* 0x000fe2000c101112 */
[----:B------:R-:W-:-:S03]  /*de90*/  ISETP.LT.OR P3, PT, R35, 0xf1, !P0 ;  /* 0x000000f12300780c */ /* 0x000fc60004761670 */
[----:B------:R-:W-:Y:S01]  /*dea0*/  @!P4 STG.E.U8 desc[UR18][R26.64+0xe9], R5 ;  /* 0x0000e9051a00c986 */ /* 0x000fe2000c101112 */
[C---:B------:R-:W-:Y:S02]  /*deb0*/  ISETP.LT.OR P4, PT, R35.reuse, 0xf9, !P1 ;  /* 0x000000f92300780c */ /* 0x040fe40004f81670 */
[----:B------:R-:W-:Y:S01]  /*dec0*/  ISETP.LT.OR P1, PT, R35, 0xfa, !P1 ;  /* 0x000000fa2300780c */ /* 0x000fe20004f21670 */
[----:B------:R-:W-:-:S05]  /*ded0*/  FMUL R0, R220, UR20 ;  /* 0x00000014dc007c20 */ /* 0x000fca0008400000 */
[----:B0-----:R-:W-:-:S05]  /*dee0*/  F2FP.SATFINITE.E4M3.F32.PACK_AB_MERGE_C R7, RZ, R0, RZ ;  /* 0x00000000ff07723e */ /* 0x001fca00048070ff */
[----:B------:R0:W-:Y:S01]  /*def0*/  @!P5 STG.E.U8 desc[UR18][R24.64+0xf0], R7 ;  /* 0x0000f0071800d986 */ /* 0x0001e2000c101112 */
[----:B------:R-:W-:-:S05]  /*df00*/  FMUL R3, R221, UR20 ;  /* 0x00000014dd037c20 */ /* 0x000fca0008400000 */
[----:B-1----:R-:W-:Y:S02]  /*df10*/  F2FP.SATFINITE.E4M3.F32.PACK_AB_MERGE_C R9, RZ, R3, RZ ;  /* 0x00000003ff09723e */ /* 0x002fe400048070ff */
[----:B------:R-:W-:-:S03]  /*df20*/  ISETP.LT.OR P5, PT, R35, 0xf2, !P0 ;  /* 0x000000f22300780c */ /* 0x000fc600047a1670 */
[----:B------:R1:W-:Y:S01]  /*df30*/  @!P6 STG.E.U8 desc[UR18][R24.64+0xf1], R9 ;  /* 0x0000f1091800e986 */ /* 0x0003e2000c101112 */
[C---:B------:R-:W-:Y:S02]  /*df40*/  ISETP.LT.OR P6, PT, R35.reuse, 0xf9, !P0 ;  /* 0x000000f92300780c */ /* 0x040fe400047c1670 */
[----:B------:R-:W-:Y:S01]  /*df50*/  ISETP.LT.OR P0, PT, R35, 0xfa, !P0 ;  /* 0x000000fa2300780c */ /* 0x000fe20004701670 */
[----:B------:R-:W-:-:S05]  /*df60*/  FMUL R0, R223, UR20 ;  /* 0x00000014df007c20 */ /* 0x000fca0008400000 */
[----:B------:R-:W-:-:S05]  /*df70*/  F2FP.SATFINITE.E4M3.F32.PACK_AB_MERGE_C R13, RZ, R0, RZ ;  /* 0x00000000ff0d723e */ /* 0x000fca00048070ff */
[----:B------:R0:W-:Y:S01]  /*df80*/  @!P3 STG.E.U8 desc[UR18][R26.64+0xf0], R13 ;  /* 0x0000f00d1a00b986 */ /* 0x0001e2000c101112 */
[----:B----4-:R-:W-:Y:S01]  /*df90*/  FMUL R0, R222, UR20 ;  /* 0x00000014de007c20 */ /* 0x010fe20008400000 */
[----:B--2---:R-:W-:Y:S01]  /*dfa0*/  FMUL R2, R224, UR20 ;  /* 0x00000014e0027c20 */ /* 0x004fe20008400000 */
[----:B---3--:R-:W-:-:S03]  /*dfb0*/  FMUL R3, R225, UR20 ;  /* 0x00000014e1037c20 */ /* 0x008fc60008400000 */
[----:B0-----:R-:W-:Y:S01]  /*dfc0*/  F2FP.SATFINITE.E4M3.F32.PACK_AB_MERGE_C R7, RZ, R0, RZ ;  /* 0x00000000ff07723e */ /* 0x001fe200048070ff */
[----:B------:R-:W-:Y:S01]  /*dfd0*/  FMUL R4, R226, UR20 ;  /* 0x00000014e2047c20 */ /* 0x000fe20008400000 */
[----:B------:R-:W-:Y:S01]  /*dfe0*/  FMUL R5, R227, UR20 ;  /* 0x00000014e3057c20 */ /* 0x000fe20008400000 */
[----:B-1----:R-:W-:Y:S02]  /*dff0*/  F2FP.SATFINITE.E4M3.F32.PACK_AB_MERGE_C R9, RZ, R2, RZ ;  /* 0x00000002ff09723e */ /* 0x002fe400048070ff */
[----:B------:R-:W-:Y:S02]  /*e000*/  F2FP.SATFINITE.E4M3.F32.PACK_AB_MERGE_C R3, RZ, R3, RZ ;  /* 0x00000003ff03723e */ /* 0x000fe400048070ff */
[----:B------:R-:W-:Y:S02]  /*e010*/  F2FP.SATFINITE.E4M3.F32.PACK_AB_MERGE_C R11, RZ, R4, RZ ;  /* 0x00000004ff0b723e */ /* 0x000fe400048070ff */
[----:B------:R-:W-:Y:S01]  /*e020*/  F2FP.SATFINITE.E4M3.F32.PACK_AB_MERGE_C R5, RZ, R5, RZ ;  /* 0x00000005ff05723e */ /* 0x000fe200048070ff */
[----:B------:R0:W-:Y:S04]  /*e030*/  @!P5 STG.E.U8 desc[UR18][R26.64+0xf1], R7 ;  /* 0x0000f1071a00d986 */ /* 0x0001e8000c101112 */
[----:B------:R0:W-:Y:S04]  /*e040*/  @!P4 STG.E.U8 desc[UR18][R24.64+0xf8], R9 ;  /* 0x0000f8091800c986 */ /* 0x0001e8000c101112 */
[----:B------:R0:W-:Y:S04]  /*e050*/  @!P1 STG.E.U8 desc[UR18][R24.64+0xf9], R3 ;  /* 0x0000f90318009986 */ /* 0x0001e8000c101112 */
[----:B------:R0:W-:Y:S04]  /*e060*/  @!P6 STG.E.U8 desc[UR18][R26.64+0xf8], R11 ;  /* 0x0000f80b1a00e986 */ /* 0x0001e8000c101112 */
[----:B------:R0:W-:Y:S02]  /*e070*/  @!P0 STG.E.U8 desc[UR18][R26.64+0xf9], R5 ;  /* 0x0000f9051a008986 */ /* 0x0001e4000c101112 */
.L_x_289:
[----:B------:R-:W-:Y:S05]  /*e080*/  BSYNC B0 ;  /* 0x0000000000007941 */ /* 0x000fea0003800000 */
.L_x_31:
[----:B0-----:R-:W2:Y:S04]  /*e090*/  LDL.LU R3, [R1+0x78] ;  /* 0x0000780001037983 */ /* 0x001ea80000300800 */
[----:B-----5:R-:W2:Y:S01]  /*e0a0*/  LDL.LU R2, [R1+0x7c] ;  /* 0x00007c0001027983 */ /* 0x020ea20000300800 */
[----:B------:R-:W-:Y:S01]  /*e0b0*/  ULDC UR6, c[0x0][0xc] ;  /* 0x0000030000067ab9 */ /* 0x000fe20000000800 */
[----:B------:R-:W-:Y:S01]  /*e0c0*/  ULDC UR7, c[0x0][0x10] ;  /* 0x0000040000077ab9 */ /* 0x000fe20000000800 */
[----:B------:R-:W2:Y:S01]  /*e0d0*/  LDC R5, c[0x0][0x14] ;  /* 0x00000500ff057b82 */ /* 0x000ea20000000800 */
[----:B------:R-:W-:Y:S01]  /*e0e0*/  UIMAD.WIDE.U32 UR6, UR6, UR7, URZ ;  /* 0x00000007060672a5 */ /* 0x000fe2000f8e003f */
[----:B------:R-:W-:Y:S01]  /*e0f0*/  PRMT R0, RZ, 0x7610, R0 ;  /* 0x00007610ff007816 */ /* 0x000fe20000000000 */
[----:B------:R-:W-:-:S04]  /*e100*/  UMOV UR22, 0xffffffff ;  /* 0xffffffff00167882 */ /* 0x000fc80000000000 */
[----:B--2---:R-:W-:-:S04]  /*e110*/  IMAD.WIDE.U32 R2, R5, UR6, R2 ;  /* 0x0000000605027c25 */ /* 0x004fc8000f8e0002 */
[----:B------:R-:W-:Y:S01]  /*e120*/  IMAD R5, R5, UR7, RZ ;  /* 0x0000000705057c24 */ /* 0x000fe2000f8e02ff */
[----:B------:R-:W-:Y:S01]  /*e130*/  ULDC.64 UR6, c[0x0][0x650] ;  /* 0x0001940000067ab9 */ /* 0x000fe20000000a00 */
[----:B------:R-:W-:Y:S01]  /*e140*/  IMAD.MOV.U32 R19, RZ, RZ, R2 ;  /* 0x000000ffff137224 */ /* 0x000fe200078e0002 */
[----:B------:R-:W-:Y:S01]  /*e150*/  ISETP.GE.U32.AND P0, PT, R2, UR6, PT ;  /* 0x0000000602007c0c */ /* 0x000fe2000bf06070 */
[----:B------:R-:W-:Y:S02]  /*e160*/  IMAD.IADD R22, R3, 0x1, R5 ;  /* 0x0000000103167824 */ /* 0x000fe400078e0205 */
[----:B------:R-:W-:-:S03]  /*e170*/  IMAD.MOV.U32 R2, RZ, RZ, -0x1 ;  /* 0xffffffffff027424 */ /* 0x000fc600078e00ff */
[----:B------:R0:W-:Y:S01]  /*e180*/  STL [R1+0x78], R22 ;  /* 0x0000781601007387 */ /* 0x0001e20000100800 */
[----:B------:R-:W-:-:S03]  /*e190*/  ISETP.GE.U32.AND.EX P0, PT, R22, UR7, PT, P0 ;  /* 0x0000000716007c0c */ /* 0x000fc6000bf06100 */
[----:B------:R0:W-:Y:S04]  /*e1a0*/  STL [R1+0x7c], R19 ;  /* 0x00007c1301007387 */ /* 0x0001e80000100800 */
[----:B------:R0:W-:Y:S06]  /*e1b0*/  STL [R1+0x80], R2 ;  /* 0x0000800201007387 */ /* 0x0001ec0000100800 */
[----:B------:R-:W-:Y:S05]  /*e1c0*/  @P0 BRA `(.L_x_290) ;  /* 0x00000004006c0947 */ /* 0x000fea0003800000 */
[----:B------:R-:W2:Y:S01]  /*e1d0*/  S2R R14, SR_CTAID.X ;  /* 0x00000000000e7919 */ /* 0x000ea20000002500 */
[----:B------:R-:W5:Y:S01]  /*e1e0*/  LDC.64 R8, c[0x0][0x628] ;  /* 0x00018a00ff087b82 */ /* 0x000f620000000a00 */
[----:B------:R-:W-:Y:S01]  /*e1f0*/  ULDC UR6, c[0x0][0x150] ;  /* 0x0000540000067ab9 */ /* 0x000fe20000000800 */
[----:B------:R-:W-:Y:S01]  /*e200*/  IMAD.MOV.U32 R6, RZ, RZ, R19 ;  /* 0x000000ffff067224 */ /* 0x000fe200078e0013 */
[----:B------:R-:W0:Y:S01]  /*e210*/  S2R R16, SR_CTAID.Y ;  /* 0x0000000000107919 */ /* 0x000e220000002600 */
[----:B------:R-:W-:-:S04]  /*e220*/  IMAD.MOV.U32 R7, RZ, RZ, R22 ;  /* 0x000000ffff077224 */ /* 0x000fc800078e0016 */
[----:B------:R-:W0:Y:S08]  /*e230*/  LDC R17, c[0x0][0x144] ;  /* 0x00005100ff117b82 */ /* 0x000e300000000800 */
[----:B------:R-:W0:Y:S08]  /*e240*/  LDC R10, c[0x0][0x630] ;  /* 0x00018c00ff0a7b82 */ /* 0x000e300000000800 */
[----:B------:R-:W0:Y:S01]  /*e250*/  LDC.64 R12, c[0x0][0x620] ;  /* 0x00018800ff0c7b82 */ /* 0x000e220000000a00 */
[----:B-----5:R-:W-:-:S04]  /*e260*/  ISETP.NE.U32.AND P0, PT, R8, RZ, PT ;  /* 0x000000ff0800720c */ /* 0x020fc80003f05070 */
[----:B------:R-:W-:Y:S02]  /*e270*/  ISETP.NE.AND.EX P0, PT, R9, RZ, PT, P0 ;  /* 0x000000ff0900720c */ /* 0x000fe40003f05300 */
[----:B--2---:R-:W-:-:S05]  /*e280*/  I2FP.F32.U32 R0, R14 ;  /* 0x0000000e00007245 */ /* 0x004fca0000201000 */
[----:B------:R-:W-:-:S04]  /*e290*/  FMUL R0, R0, UR6 ;  /* 0x0000000600007c20 */ /* 0x000fc80008400000 */
[----:B------:R2:W0:Y:S02]  /*e2a0*/  F2I.U32.TRUNC.NTZ R15, R0 ;  /* 0x00000000000f7305 */ /* 0x000424000020f000 */
[----:B------:R-:W-:Y:S05]  /*e2b0*/  @!P0 BRA `(.L_x_291) ;  /* 0x0000000000288947 */ /* 0x000fea0003800000 */
[----:B--2---:R-:W2:Y:S02]  /*e2c0*/  LDC R0, c[0x0][0x634] ;  /* 0x00018d00ff007b82 */ /* 0x004ea40000000800 */
[----:B--2---:R-:W-:-:S05]  /*e2d0*/  IADD3 R7, P0, R19, R0, RZ ;  /* 0x0000000013077210 */ /* 0x004fca0007f1e0ff */
[----:B------:R-:W-:-:S04]  /*e2e0*/  IMAD.X R11, RZ, RZ, R22, P0 ;  /* 0x000000ffff0b7224 */ /* 0x000fc800000e0616 */
[----:B0-----:R-:W-:-:S04]  /*e2f0*/  IMAD.WIDE.U32 R2, R11, R8, RZ ;  /* 0x000000080b027225 */ /* 0x001fc800078e00ff */
[----:B------:R-:W-:-:S04]  /*e300*/  IMAD.WIDE.U32 R4, P0, R7, R9, R2 ;  /* 0x0000000907047225 */ /* 0x000fc80007800002 */
[----:B------:R-:W-:-:S04]  /*e310*/  IMAD.WIDE.U32 R2, R7, R8, RZ ;  /* 0x0000000807027225 */ /* 0x000fc800078e00ff */
[----:B------:R-:W-:Y:S01]  /*e320*/  IMAD.X R7, RZ, RZ, RZ, P0 ;  /* 0x000000ffff077224 */ /* 0x000fe200000e06ff */
[----:B------:R-:W-:Y:S01]  /*e330*/  IADD3 RZ, P0, R3, R4, RZ ;  /* 0x0000000403ff7210 */ /* 0x000fe20007f1e0ff */
[----:B------:R-:W-:-:S04]  /*e340*/  IMAD.MOV.U32 R6, RZ, RZ, R5 ;  /* 0x000000ffff067224 */ /* 0x000fc800078e0005 */
[----:B------:R-:W-:-:S08]  /*e350*/  IMAD.WIDE.U32.X R6, R11, R9, R6, P0 ;  /* 0x000000090b067225 */ /* 0x000fd000000e0406 */
.L_x_291:
[-CC-:B0-----:R-:W-:Y:S01]  /*e360*/  SHF.R.U64 R24, R6, R10.reuse, R7.reuse ;  /* 0x0000000a06187219 */ /* 0x181fe20000001207 */
[----:B------:R-:W0:Y:S01]  /*e370*/  LDC.64 R20, c[0x0][0x640] ;  /* 0x00019000ff147b82 */ /* 0x000e220000000a00 */
[----:B--2---:R-:W-:Y:S01]  /*e380*/  SHF.R.U32.HI R0, RZ, R10, R7 ;  /* 0x0000000aff007219 */ /* 0x004fe20000011607 */
[----:B------:R-:W-:Y:S01]  /*e390*/  IMAD.MOV.U32 R2, RZ, RZ, R19 ;  /* 0x000000ffff027224 */ /* 0x000fe200078e0013 */
[----:B------:R-:W-:Y:S01]  /*e3a0*/  IADD3 R5, P0, RZ, -R24, RZ ;  /* 0x80000018ff057210 */ /* 0x000fe20007f1e0ff */
[----:B------:R-:W-:Y:S01]  /*e3b0*/  IMAD.MOV R15, RZ, RZ, -R15 ;  /* 0x000000ffff0f7224 */ /* 0x000fe200078e0a0f */
[----:B------:R-:W-:Y:S01]  /*e3c0*/  ULDC UR6, c[0x0][0x154] ;  /* 0x0000550000067ab9 */ /* 0x000fe20000000800 */
[----:B------:R-:W-:Y:S02]  /*e3d0*/  IMAD.MOV.U32 R7, RZ, RZ, 0x1 ;  /* 0x00000001ff077424 */ /* 0x000fe400078e00ff */
[----:B------:R-:W2:Y:S01]  /*e3e0*/  LDC R4, c[0x0][0x618] ;  /* 0x00018600ff047b82 */ /* 0x000ea20000000800 */
[----:B------:R-:W-:-:S02]  /*e3f0*/  IMAD.X R3, RZ, RZ, ~R0, P0 ;  /* 0x000000ffff037224 */ /* 0x000fc400000e0e00 */
[----:B------:R-:W-:Y:S02]  /*e400*/  IMAD R15, R17, R15, R14 ;  /* 0x0000000f110f7224 */ /* 0x000fe400078e020e */
[-C--:B------:R-:W-:Y:S02]  /*e410*/  IMAD R0, R3, R12.reuse, RZ ;  /* 0x0000000c03007224 */ /* 0x080fe400078e02ff */
[----:B------:R-:W-:Y:S01]  /*e420*/  IMAD.MOV.U32 R3, RZ, RZ, R22 ;  /* 0x000000ffff037224 */ /* 0x000fe200078e0016 */
[----:B------:R-:W5:Y:S01]  /*e430*/  LDC R6, c[0x0][0x608] ;  /* 0x00018200ff067b82 */ /* 0x000f620000000800 */
[----:B------:R-:W-:-:S04]  /*e440*/  IMAD.WIDE.U32 R2, R5, R12, R2 ;  /* 0x0000000c05027225 */ /* 0x000fc800078e0002 */
[----:B------:R-:W-:-:S03]  /*e450*/  IMAD R5, R5, R13, R0 ;  /* 0x0000000d05057224 */ /* 0x000fc600078e0200 */
[----:B------:R-:W1:Y:S01]  /*e460*/  LDC R18, c[0x0][0x658] ;  /* 0x00019600ff127b82 */ /* 0x000e620000000800 */
[----:B------:R-:W-:Y:S01]  /*e470*/  I2FP.F32.U32 R0, R16 ;  /* 0x0000001000007245 */ /* 0x000fe20000201000 */
[----:B------:R-:W-:Y:S01]  /*e480*/  IMAD.IADD R3, R3, 0x1, R5 ;  /* 0x0000000103037824 */ /* 0x000fe200078e0205 */
[----:B0-----:R-:W-:Y:S01]  /*e490*/  ISETP.NE.U32.AND P0, PT, R20, RZ, PT ;  /* 0x000000ff1400720c */ /* 0x001fe20003f05070 */
[----:B------:R-:W-:Y:S02]  /*e4a0*/  IMAD.MOV.U32 R5, RZ, RZ, -0x1 ;  /* 0xffffffffff057424 */ /* 0x000fe400078e00ff */
[----:B------:R-:W-:Y:S02]  /*e4b0*/  FMUL R0, R0, UR6 ;  /* 0x0000000600007c20 */ /* 0x000fe40008400000 */
[----:B------:R-:W0:Y:S01]  /*e4c0*/  LDC R13, c[0x0][0x148] ;  /* 0x00005200ff0d7b82 */ /* 0x000e220000000800 */
[----:B--2---:R-:W-:Y:S01]  /*e4d0*/  SHF.R.U64 R10, R2, R4, R3 ;  /* 0x00000004020a7219 */ /* 0x004fe20000001203 */
[----:B------:R2:W0:Y:S01]  /*e4e0*/  F2I.U32.TRUNC.NTZ R12, R0 ;  /* 0x00000000000c7305 */ /* 0x000422000020f000 */
[----:B------:R-:W-:-:S02]  /*e4f0*/  ISETP.NE.AND.EX P0, PT, R21, RZ, PT, P0 ;  /* 0x000000ff1500720c */ /* 0x000fc40003f05300 */
[----:B------:R-:W-:-:S03]  /*e500*/  SHF.R.U32.HI R3, RZ, R4, R3 ;  /* 0x00000004ff037219 */ /* 0x000fc60000011603 */
[----:B------:R-:W0:Y:S01]  /*e510*/  LDC R14, c[0x0][0x600] ;  /* 0x00018000ff0e7b82 */ /* 0x000e220000000800 */
[-CC-:B-----5:R-:W-:Y:S02]  /*e520*/  SHF.R.U64 R8, R10, R6.reuse, R3.reuse ;  /* 0x000000060a087219 */ /* 0x1a0fe40000001203 */
[----:B------:R-:W-:-:S05]  /*e530*/  SHF.R.U32.HI R3, RZ, R6, R3 ;  /* 0x00000006ff037219 */ /* 0x000fca0000011603 */
[----:B------:R-:W0:Y:S01]  /*e540*/  LDC R19, c[0x0][0x648] ;  /* 0x00019200ff137b82 */ /* 0x000e220000000800 */
[-CC-:B-1----:R-:W-:Y:S02]  /*e550*/  SHF.R.U64 R11, R8, R18.reuse, R3.reuse ;  /* 0x00000012080b7219 */ /* 0x182fe40000001203 */
[-C--:B------:R-:W-:Y:S02]  /*e560*/  SHF.L.U32 R5, R5, R18.reuse, RZ ;  /* 0x0000001205057219 */ /* 0x080fe400000006ff */
[-C--:B------:R-:W-:Y:S01]  /*e570*/  SHF.R.U32.HI R3, RZ, R18.reuse, R3 ;  /* 0x00000012ff037219 */ /* 0x080fe20000011603 */
[----:B------:R-:W-:Y:S01]  /*e580*/  IMAD.MOV.U32 R2, RZ, RZ, R11 ;  /* 0x000000ffff027224 */ /* 0x000fe200078e000b */
[----:B------:R-:W-:Y:S01]  /*e590*/  SHF.L.U32 R34, R7, R18, RZ ;  /* 0x0000001207227219 */ /* 0x000fe200000006ff */
[----:B------:R-:W1:Y:S01]  /*e5a0*/  LDC R22, c[0x0][0x638] ;  /* 0x00018e00ff167b82 */ /* 0x000e620000000800 */
[----:B------:R-:W-:-:S07]  /*e5b0*/  LOP3.LUT R17, RZ, R5, RZ, 0x33, !PT ;  /* 0x00000005ff117212 */ /* 0x000fce00078e33ff */
[----:B------:R-:W0:Y:S01]  /*e5c0*/  LDC R23, c[0x0][0x610] ;  /* 0x00018400ff177b82 */ /* 0x000e220000000800 */
[----:B--2---:R-:W-:Y:S05]  /*e5d0*/  @!P0 BRA `(.L_x_292) ;  /* 0x0000000000288947 */ /* 0x004fea0003800000 */
[----:B------:R-:W2:Y:S02]  /*e5e0*/  LDC R0, c[0x0][0x64c] ;  /* 0x00019300ff007b82 */ /* 0x000ea40000000800 */
[----:B--2---:R-:W-:-:S05]  /*e5f0*/  IADD3 R7, P0, R11, R0, RZ ;  /* 0x000000000b077210 */ /* 0x004fca0007f1e0ff */
        /* <DEDUP_REMOVED lines=8> */
.L_x_292:
[----:B0-----:R-:W-:Y:S01]  /*e680*/  SHF.R.U64 R0, R2, R19, R3 ;  /* 0x0000001302007219 */ /* 0x001fe20000001203 */
[----:B------:R-:W-:Y:S01]  /*e690*/  VIADD R3, R14, 0xffffffff ;  /* 0xffffffff0e037836 */ /* 0x000fe20000000000 */
[----:B------:R-:W-:Y:S01]  /*e6a0*/  LOP3.LUT R5, R8, R17, RZ, 0xc0, !PT ;  /* 0x0000001108057212 */ /* 0x000fe200078ec0ff */
[----:B------:R-:W-:Y:S01]  /*e6b0*/  IMAD.MOV R12, RZ, RZ, -R12 ;  /* 0x000000ffff0c7224 */ /* 0x000fe200078e0a0c */
[----:B------:R-:W-:Y:S01]  /*e6c0*/  R2UR UR22, R24 ;  /* 0x00000000181672ca */ /* 0x000fe200000e0000 */
[----:B------:R-:W-:Y:S01]  /*e6d0*/  IMAD.MOV R2, RZ, RZ, -R0 ;  /* 0x000000ffff027224 */ /* 0x000fe200078e0a00 */
[----:B------:R-:W-:Y:S01]  /*e6e0*/  LOP3.LUT R3, R10, R3, RZ, 0xc0, !PT ;  /* 0x000000030a037212 */ /* 0x000fe200078ec0ff */
[----:B------:R-:W-:Y:S02]  /*e6f0*/  IMAD R34, R34, R0, R5 ;  /* 0x0000000022227224 */ /* 0x000fe400078e0205 */
[----:B------:R-:W-:Y:S02]  /*e700*/  @P2 IMAD R15, R13, R12, R16 ;  /* 0x0000000c0d0f2224 */ /* 0x000fe400078e0210 */
[----:B-1----:R-:W-:-:S02]  /*e710*/  IMAD R0, R2, R22, R11 ;  /* 0x0000001602007224 */ /* 0x002fc400078e020b */
[----:B------:R-:W-:Y:S02]  /*e720*/  IMAD R34, R34, R23, R15 ;  /* 0x0000001722227224 */ /* 0x000fe400078e020f */
[----:B------:R-:W-:Y:S02]  /*e730*/  IMAD R3, R0, R14, R3 ;  /* 0x0000000e00037224 */ /* 0x000fe400078e0203 */
[----:B------:R-:W-:-:S03]  /*e740*/  IMAD.MOV.U32 R0, RZ, RZ, 0x1 ;  /* 0x00000001ff007424 */ /* 0x000fc600078e00ff */
[----:B------:R-:W-:Y:S02]  /*e750*/  SEL R2, R3, R34, !P2 ;  /* 0x0000002203027207 */ /* 0x000fe40005000000 */
[----:B------:R-:W-:-:S03]  /*e760*/  SEL R34, R34, R3, !P2 ;  /* 0x0000000322227207 */ /* 0x000fc60005000000 */
[----:B------:R2:W-:Y:S04]  /*e770*/  STL [R1+0x80], R2 ;  /* 0x0000800201007387 */ /* 0x0005e80000100800 */
.L_x_290:
[----:B------:R0:W-:Y:S01]  /*e780*/  STL [R1+0x84], R34 ;  /* 0x0000842201007387 */ /* 0x0001e20000100800 */
[----:B------:R-:W-:-:S13]  /*e790*/  LOP3.LUT P0, RZ, R0, 0xff, RZ, 0xc0, !PT ;  /* 0x000000ff00ff7812 */ /* 0x000fda000780c0ff */
[----:B0-----:R-:W-:Y:S05]  /*e7a0*/  @P0 BRA `(.L_x_293) ;  /* 0xffffff2800140947 */ /* 0x001fea000383ffff */
[----:B------:R-:W-:Y:S05]  /*e7b0*/  EXIT ;  /* 0x000000000000794d */ /* 0x000fea0003800000 */
.L_x_3:
[----:B------:R-:W2:Y:S01]  /*e7c0*/  LDL R16, [R1+0x7c] ;  /* 0x00007c0001107983 */ /* 0x000ea20000100800 */
[----:B------:R-:W-:-:S03]  /*e7d0*/  ULDC.64 UR4, c[0x0][0x650] ;  /* 0x0001940000047ab9 */ /* 0x000fc60000000a00 */
[----:B------:R-:W3:Y:S01]  /*e7e0*/  LDL R17, [R1+0x78] ;  /* 0x0000780001117983 */ /* 0x000ee20000100800 */
[----:B------:R-:W-:Y:S01]  /*e7f0*/  PRMT R4, RZ, 0x7610, R4 ;  /* 0x00007610ff047816 */ /* 0x000fe20000000004 */
[----:B------:R-:W-:Y:S02]  /*e800*/  IMAD.MOV.U32 R5, RZ, RZ, -0x1 ;  /* 0xffffffffff057424 */ /* 0x000fe400078e00ff */
[----:B------:R-:W-:Y:S02]  /*e810*/  IMAD.MOV.U32 R6, RZ, RZ, -0x1 ;  /* 0xffffffffff067424 */ /* 0x000fe400078e00ff */
[----:B------:R-:W-:Y:S01]  /*e820*/  IMAD.MOV.U32 R11, RZ, RZ, -0x1 ;  /* 0xffffffffff0b7424 */ /* 0x000fe200078e00ff */
[----:B--2---:R-:W-:-:S04]  /*e830*/  ISETP.GE.U32.AND P0, PT, R16, UR4, PT ;  /* 0x0000000410007c0c */ /* 0x004fc8000bf06070 */
[----:B---3--:R-:W-:-:S13]  /*e840*/  ISETP.GE.U32.AND.EX P0, PT, R17, UR5, PT, P0 ;  /* 0x0000000511007c0c */ /* 0x008fda000bf06100 */
[----:B------:R-:W-:Y:S05]  /*e850*/  @P0 BRA `(.L_x_294) ;  /* 0x00000004005c0947 */ /* 0x000fea0003800000 */
        /* <DEDUP_REMOVED lines=18> */
.L_x_295:
[-CC-:B------:R-:W-:Y:S01]  /*e980*/  SHF.R.U64 R11, R8, R12.reuse, R9.reuse ;  /* 0x0000000c080b7219 */ /* 0x180fe20000001209 */
[----:B------:R-:W0:Y:S01]  /*e990*/  LDC.64 R20, c[0x0][0x640] ;  /* 0x00019000ff147b82 */ /* 0x000e220000000a00 */
[----:B------:R-:W-:Y:S01]  /*e9a0*/  SHF.R.U32.HI R3, RZ, R12, R9 ;  /* 0x0000000cff037219 */ /* 0x000fe20000011609 */
[----:B------:R-:W-:Y:S01]  /*e9b0*/  ULDC UR4, c[0x0][0x150] ;  /* 0x0000540000047ab9 */ /* 0x000fe20000000800 */
[----:B------:R-:W-:Y:S01]  /*e9c0*/  IADD3 R7, P0, RZ, -R11, RZ ;  /* 0x8000000bff077210 */ /* 0x000fe20007f1e0ff */
[----:B------:R-:W-:Y:S01]  /*e9d0*/  IMAD.MOV.U32 R4, RZ, RZ, R16 ;  /* 0x000000ffff047224 */ /* 0x000fe200078e0010 */
[----:B------:R-:W-:Y:S01]  /*e9e0*/  I2FP.F32.U32 R6, R2 ;  /* 0x0000000200067245 */ /* 0x000fe20000201000 */
[----:B------:R-:W-:Y:S02]  /*e9f0*/  IMAD.MOV.U32 R5, RZ, RZ, R17 ;  /* 0x000000ffff057224 */ /* 0x000fe400078e0011 */
[----:B------:R-:W1:Y:S01]  /*ea00*/  LDC R10, c[0x0][0x618] ;  /* 0x00018600ff0a7b82 */ /* 0x000e620000000800 */
[----:B------:R-:W-:-:S02]  /*ea10*/  IMAD.X R3, RZ, RZ, ~R3, P0 ;  /* 0x000000ffff037224 */ /* 0x000fc400000e0e03 */
[----:B------:R-:W-:Y:S01]  /*ea20*/  FMUL R9, R6, UR4 ;  /* 0x0000000406097c20 */ /* 0x000fe20008400000 */
[----:B------:R-:W-:Y:S01]  /*ea30*/  IMAD.WIDE.U32 R4, R7, R14, R4 ;  /* 0x0000000e07047225 */ /* 0x000fe200078e0004 */
[----:B------:R-:W-:-:S03]  /*ea40*/  ULDC UR4, c[0x0][0x154] ;  /* 0x0000550000047ab9 */ /* 0x000fc60000000800 */
[----:B------:R-:W-:Y:S01]  /*ea50*/  IMAD R6, R3, R14, RZ ;  /* 0x0000000e03067224 */ /* 0x000fe200078e02ff */
[----:B------:R-:W2:Y:S01]  /*ea60*/  LDC R13, c[0x0][0x144] ;  /* 0x00005100ff0d7b82 */ /* 0x000ea20000000800 */
[----:B------:R-:W3:Y:S02]  /*ea70*/  F2I.U32.TRUNC.NTZ R9, R9 ;  /* 0x0000000900097305 */ /* 0x000ee4000020f000 */
[----:B------:R-:W-:Y:S02]  /*ea80*/  IMAD R3, R7, R15, R6 ;  /* 0x0000000f07037224 */ /* 0x000fe400078e0206 */
[----:B------:R-:W-:Y:S02]  /*ea90*/  IMAD.MOV.U32 R6, RZ, RZ, -0x1 ;  /* 0xffffffffff067424 */ /* 0x000fe400078e00ff */
[----:B------:R-:W-:Y:S01]  /*eaa0*/  IMAD.IADD R3, R5, 0x1, R3 ;  /* 0x0000000105037824 */ /* 0x000fe200078e0203 */
[----:B------:R-:W4:Y:S01]  /*eab0*/  LDC R12, c[0x0][0x608] ;  /* 0x00018200ff0c7b82 */ /* 0x000f220000000800 */
[----:B------:R-:W-:-:S02]  /*eac0*/  I2FP.F32.U32 R5, R0 ;  /* 0x0000000000057245 */ /* 0x000fc40000201000 */
[----:B0-----:R-:W-:-:S03]  /*ead0*/  ISETP.NE.U32.AND P0, PT, R20, RZ, PT ;  /* 0x000000ff1400720c */ /* 0x001fc60003f05070 */
[----:B------:R-:W-:Y:S01]  /*eae0*/  FMUL R5, R5, UR4 ;  /* 0x0000000405057c20 */ /* 0x000fe20008400000 */
[----:B------:R-:W-:Y:S01]  /*eaf0*/  ISETP.NE.AND.EX P0, PT, R21, RZ, PT, P0 ;  /* 0x000000ff1500720c */ /* 0x000fe20003f05300 */
[----:B------:R-:W0:Y:S01]  /*eb00*/  LDC R7, c[0x0][0x658] ;  /* 0x00019600ff077b82 */ /* 0x000e220000000800 */
[-C--:B-1----:R-:W-:Y:S01]  /*eb10*/  SHF.R.U64 R8, R4, R10.reuse, R3 ;  /* 0x0000000a04087219 */ /* 0x082fe20000001203 */
[----:B---3--:R-:W-:Y:S01]  /*eb20*/  IMAD.MOV R4, RZ, RZ, -R9 ;  /* 0x000000ffff047224 */ /* 0x008fe200078e0a09 */
[----:B------:R-:W-:Y:S02]  /*eb30*/  SHF.R.U32.HI R3, RZ, R10, R3 ;  /* 0x0000000aff037219 */ /* 0x000fe40000011603 */
[----:B------:R1:W3:Y:S03]  /*eb40*/  F2I.U32.TRUNC.NTZ R10, R5 ;  /* 0x00000005000a7305 */ /* 0x0002e6000020f000 */
[----:B------:R-:W1:Y:S01]  /*eb50*/  LDC R17, c[0x0][0x148] ;  /* 0x00005200ff117b82 */ /* 0x000e620000000800 */
[----:B--2---:R-:W-:-:S02]  /*eb60*/  IMAD R19, R13, R4, R2 ;  /* 0x000000040d137224 */ /* 0x004fc400078e0202 */
[----:B------:R-:W-:-:S05]  /*eb70*/  IMAD.MOV.U32 R4, RZ, RZ, 0x1 ;  /* 0x00000001ff047424 */ /* 0x000fca00078e00ff */
[----:B------:R-:W2:Y:S01]  /*eb80*/  LDC R14, c[0x0][0x600] ;  /* 0x00018000ff0e7b82 */ /* 0x000ea20000000800 */
[-CC-:B----4-:R-:W-:Y:S02]  /*eb90*/  SHF.R.U64 R13, R8, R12.reuse, R3.reuse ;  /* 0x0000000c080d7219 */ /* 0x190fe40000001203 */
[----:B------:R-:W-:-:S05]  /*eba0*/  SHF.R.U32.HI R2, RZ, R12, R3 ;  /* 0x0000000cff027219 */ /* 0x000fca0000011603 */
[----:B------:R-:W4:Y:S01]  /*ebb0*/  LDC R16, c[0x0][0x648] ;  /* 0x00019200ff107b82 */ /* 0x000f220000000800 */
[-CC-:B0-----:R-:W-:Y:S02]  /*ebc0*/  SHF.R.U64 R15, R13, R7.reuse, R2.reuse ;  /* 0x000000070d0f7219 */ /* 0x181fe40000001202 */
[-C--:B------:R-:W-:Y:S02]  /*ebd0*/  SHF.L.U32 R6, R6, R7.reuse, RZ ;  /* 0x0000000706067219 */ /* 0x080fe400000006ff */
[-C--:B------:R-:W-:Y:S01]  /*ebe0*/  SHF.R.U32.HI R3, RZ, R7.reuse, R2 ;  /* 0x00000007ff037219 */ /* 0x080fe20000011602 */
[----:B------:R-:W-:Y:S01]  /*ebf0*/  IMAD.MOV.U32 R2, RZ, RZ, R15 ;  /* 0x000000ffff027224 */ /* 0x000fe200078e000f */
[----:B------:R-:W-:Y:S01]  /*ec00*/  SHF.L.U32 R12, R4, R7, RZ ;  /* 0x00000007040c7219 */ /* 0x000fe200000006ff */
[----:B------:R-:W0:Y:S01]  /*ec10*/  LDC R18, c[0x0][0x638] ;  /* 0x00018e00ff127b82 */ /* 0x000e220000000800 */
[----:B------:R-:W-:-:S07]  /*ec20*/  LOP3.LUT R22, RZ, R6, RZ, 0x33, !PT ;  /* 0x00000006ff167212 */ /* 0x000fce00078e33ff */
        /* <DEDUP_REMOVED lines=12> */
.L_x_296:
[----:B----4-:R-:W-:Y:S01]  /*ecf0*/  SHF.R.U64 R3, R2, R16, R3 ;  /* 0x0000001002037219 */ /* 0x010fe20000001203 */
[----:B--2---:R-:W-:Y:S01]  /*ed00*/  VIADD R5, R14, 0xffffffff ;  /* 0xffffffff0e057836 */ /* 0x004fe20000000000 */
[----:B------:R-:W-:Y:S01]  /*ed10*/  LOP3.LUT R2, R13, R22, RZ, 0xc0, !PT ;  /* 0x000000160d027212 */ /* 0x000fe200078ec0ff */
[----:B------:R-:W-:Y:S02]  /*ed20*/  IMAD.MOV R10, RZ, RZ, -R10 ;  /* 0x000000ffff0a7224 */ /* 0x000fe400078e0a0a */
[----:B------:R-:W-:Y:S02]  /*ed30*/  IMAD.MOV R4, RZ, RZ, -R3 ;  /* 0x000000ffff047224 */ /* 0x000fe400078e0a03 */
[----:B------:R-:W-:Y:S01]  /*ed40*/  IMAD R2, R12, R3, R2 ;  /* 0x000000030c027224 */ /* 0x000fe200078e0202 */
[----:B------:R-:W-:Y:S01]  /*ed50*/  LOP3.LUT R3, R8, R5, RZ, 0xc0, !PT ;  /* 0x0000000508037212 */ /* 0x000fe200078ec0ff */
[----:B------:R-:W-:Y:S02]  /*ed60*/  @P2 IMAD R19, R17, R10, R0 ;  /* 0x0000000a11132224 */ /* 0x000fe400078e0200 */
[----:B0-----:R-:W-:-:S02]  /*ed70*/  IMAD R0, R4, R18, R15 ;  /* 0x0000001204007224 */ /* 0x001fc400078e020f */
[----:B------:R-:W-:Y:S02]  /*ed80*/  IMAD R5, R2, R23, R19 ;  /* 0x0000001702057224 */ /* 0x000fe400078e0213 */
[----:B------:R-:W-:Y:S02]  /*ed90*/  IMAD R0, R0, R14, R3 ;  /* 0x0000000e00007224 */ /* 0x000fe400078e0203 */
[----:B------:R-:W-:-:S03]  /*eda0*/  IMAD.MOV.U32 R4, RZ, RZ, 0x1 ;  /* 0x00000001ff047424 */ /* 0x000fc600078e00ff */
[----:B------:R-:W-:Y:S02]  /*edb0*/  SEL R6, R0, R5, !P2 ;  /* 0x0000000500067207 */ /* 0x000fe40005000000 */
[----:B------:R-:W-:-:S07]  /*edc0*/  SEL R5, R5, R0, !P2 ;  /* 0x0000000005057207 */ /* 0x000fce0005000000 */
.L_x_294:
[----:B------:R-:W-:-:S08]  /*edd0*/  NOP ;  /* 0x0000000000007918 */ /* 0x000fd00000000000 */
[----:B------:R-:W0:-:S00]  /*ede0*/  USETMAXREG.DEALLOC.CTAPOOL 0x28 ;  /* 0x00000028000079c8 */ /* 0x000e0000080e0500 */
[----:B------:R-:W-:-:S13]  /*edf0*/  ISETP.NE.AND P0, PT, RZ, UR8, PT ;  /* 0x00000008ff007c0c */ /* 0x000fda000bf05270 */
[----:B------:R-:W-:Y:S05]  /*ee00*/  @P0 EXIT ;  /* 0x000000000000094d */ /* 0x000fea0003800000 */
[----:B0-----:R-:W-:Y:S01]  /*ee10*/  LOP3.LUT P0, RZ, R4, 0xff, RZ, 0xc0, !PT ;  /* 0x000000ff04ff7812 */ /* 0x001fe2000780c0ff */
[----:B------:R-:W-:Y:S02]  /*ee20*/  IMAD.MOV.U32 R0, RZ, RZ, 0x1 ;  /* 0x00000001ff007424 */ /* 0x000fe400078e00ff */
[----:B------:R-:W-:-:S10]  /*ee30*/  IMAD.MOV.U32 R8, RZ, RZ, RZ ;  /* 0x000000ffff087224 */ /* 0x000fd400078e00ff */
[----:B------:R-:W-:Y:S05]  /*ee40*/  @!P0 BRA `(.L_x_297) ;  /* 0x0000000c00508947 */ /* 0x000fea0003800000 */
[----:B------:R-:W0:Y:S01]  /*ee50*/  S2R R2, SR_TID.X ;  /* 0x0000000000027919 */ /* 0x000e220000002100 */
[----:B------:R-:W-:Y:S01]  /*ee60*/  ULDC UR4, c[0x0][0x28c] ;  /* 0x0000a30000047ab9 */ /* 0x000fe20000000800 */
[----:B------:R-:W-:Y:S01]  /*ee70*/  ULDC UR6, c[0x0][0x658] ;  /* 0x0001960000067ab9 */ /* 0x000fe20000000800 */
[----:B------:R-:W-:Y:S01]  /*ee80*/  UIADD3 UR10, UR4, 0x1f, URZ ;  /* 0x0000001f040a7890 */ /* 0x000fe2000fffe03f */
[----:B------:R-:W-:Y:S01]  /*ee90*/  BSSY B0, `(.L_x_297) ;  /* 0x00000cf000007945 */ /* 0x000fe20003800000 */
[----:B------:R-:W-:Y:S01]  /*eea0*/  UMOV UR7, 0xffffffff ;  /* 0xffffffff00077882 */ /* 0x000fe20000000000 */
[----:B------:R-:W-:Y:S01]  /*eeb0*/  ULDC UR5, c[0x0][0x600] ;  /* 0x0001800000057ab9 */ /* 0x000fe20000000800 */
[----:B------:R-:W-:Y:S01]  /*eec0*/  UMOV UR9, 0x1 ;  /* 0x0000000100097882 */ /* 0x000fe20000000000 */
[----:B------:R-:W-:Y:S01]  /*eed0*/  USHF.L.U32 UR7, UR7, UR6, URZ ;  /* 0x0000000607077299 */ /* 0x000fe2000800063f */
[----:B------:R-:W-:Y:S01]  /*eee0*/  IMAD.MOV.U32 R9, RZ, RZ, 0x1 ;  /* 0x00000001ff097424 */ /* 0x000fe200078e00ff */
[----:B------:R-:W-:Y:S01]  /*eef0*/  UIADD3 UR4, UR5, -0x1, URZ ;  /* 0xffffffff05047890 */ /* 0x000fe2000fffe03f */
[----:B------:R-:W-:Y:S01]  /*ef00*/  IMAD.MOV.U32 R0, RZ, RZ, 0x1 ;  /* 0x00000001ff007424 */ /* 0x000fe200078e00ff */
[----:B------:R-:W-:Y:S01]  /*ef10*/  USHF.R.S32.HI UR11, URZ, 0x1f, UR10 ;  /* 0x0000001f3f0b7899 */ /* 0x000fe2000801140a */
[----:B------:R-:W-:Y:S01]  /*ef20*/  IMAD.MOV.U32 R8, RZ, RZ, RZ ;  /* 0x000000ffff087224 */ /* 0x000fe200078e00ff */
[----:B------:R-:W-:Y:S01]  /*ef30*/  ULDC UR8, c[0x0][0xc] ;  /* 0x0000030000087ab9 */ /* 0x000fe20000000800 */
[----:B------:R-:W-:-:S02]  /*ef40*/  USHF.L.U32 UR5, UR9, UR6, URZ ;  /* 0x0000000609057299 */ /* 0x000fc4000800063f */
[----:B------:R-:W-:Y:S01]  /*ef50*/  ULEA.HI UR11, UR11, UR10, URZ, 0x5 ;  /* 0x0000000a0b0b7291 */ /* 0x000fe2000f8f283f */
[----:B------:R-:W-:Y:S01]  /*ef60*/  ULDC UR9, c[0x0][0x10] ;  /* 0x0000040000097ab9 */ /* 0x000fe20000000800 */
[----:B------:R-:W-:Y:S02]  /*ef70*/  ULOP3.LUT UR6, URZ, UR7, URZ, 0x33, !UPT ;  /* 0x000000073f067292 */ /* 0x000fe4000f8e333f */
[----:B------:R-:W-:Y:S01]  /*ef80*/  UIMAD.WIDE.U32 UR8, UR8, UR9, URZ ;  /* 0x00000009080872a5 */ /* 0x000fe2000f8e003f */
[----:B------:R-:W-:Y:S01]  /*ef90*/  ULDC UR7, c[0x0][0x14] ;  /* 0x0000050000077ab9 */ /* 0x000fe20000000800 */
[----:B------:R-:W-:Y:S02]  /*efa0*/  USHF.R.S32.HI UR20, URZ, 0x5, UR11 ;  /* 0x000000053f147899 */ /* 0x000fe4000801140b */
[----:B------:R-:W-:Y:S02]  /*efb0*/  UIMAD.WIDE.U32 UR22, UR8, UR7, URZ ;  /* 0x00000007081672a5 */ /* 0x000fe4000f8e003f */
[----:B------:R-:W-:-:S02]  /*efc0*/  UIMAD UR18, UR9, UR7, URZ ;  /* 0x00000007091272a4 */ /* 0x000fc4000f8e023f */
[----:B------:R-:W-:Y:S01]  /*efd0*/  ULOP3.LUT UR26, UR13, 0x2, URZ, 0xfc, !UPT ;  /* 0x000000020d1a7892 */ /* 0x000fe2000f8efc3f */
[C---:B0-----:R-:W-:Y:S01]  /*efe0*/  LOP3.LUT P3, RZ, R2.reuse, 0x7f, RZ, 0xc0, !PT ;  /* 0x0000007f02ff7812 */ /* 0x041fe2000786c0ff */
[----:B------:R-:W-:Y:S01]  /*eff0*/  UIADD3 UR18, UR23, UR18, URZ ;  /* 0x0000001217127290 */ /* 0x000fe2000fffe03f */
[----:B------:R-:W-:Y:S01]  /*f000*/  LOP3.LUT P0, RZ, R2, 0x1f, RZ, 0xc0, !PT ;  /* 0x0000001f02ff7812 */ /* 0x000fe2000780c0ff */
[----:B------:R-:W-:Y:S01]  /*f010*/  UIADD3 UR27, UR20, 0x1, URZ ;  /* 0x00000001141b7890 */ /* 0x000fe2000fffe03f */
[----:B------:R-:W-:Y:S02]  /*f020*/  ULDC.64 UR24, c[0x0][0x198] ;  /* 0x0000660000187ab9 */ /* 0x000fe40000000a00 */
[----:B------:R-:W-:-:S13]  /*f030*/  PLOP3.LUT P0, PT, P0, P3, PT, 0x8a, 0x0 ;  /* 0x000000000000781c */ /* 0x000fda0000707172 */
.L_x_309:
[----:B------:R-:W-:-:S03]  /*f040*/  UMOV UR7, 0xffffffff ;  /* 0xffffffff00077882 */ /* 0x000fc60000000000 */
[----:B------:R-:W-:Y:S05]  /*f050*/  BRA.DIV UR7, `(.L_x_298) ;  /* 0x0000000e07a47947 */ /* 0x000fea000b800000 */
[----:B------:R-:W-:-:S13]  /*f060*/  ELECT P1, URZ, PT ;  /* 0x00000000003f782f */ /* 0x000fda0003820000 */
.L_x_319:
[----:B------:R-:W0:Y:S01]  /*f070*/  LDC R2, c[0x0][0x28c] ;  /* 0x0000a300ff027b82 */ /* 0x000e220000000800 */
[----:B------:R-:W-:Y:S01]  /*f080*/  BSSY B1, `(.L_x_299) ;  /* 0x0000038000017945 */ /* 0x000fe20003800000 */
[----:B0-----:R-:W-:-:S13]  /*f090*/  ISETP.LT.OR P1, PT, R2, 0x1, !P1 ;  /* 0x000000010200780c */ /* 0x001fda0004f21670 */
[----:B------:R-:W-:Y:S05]  /*f0a0*/  @P1 BRA `(.L_x_300) ;  /* 0x0000000000d41947 */ /* 0x000fea0003800000 */
[----:B------:R-:W-:Y:S02]  /*f0b0*/  IMAD.SHL.U32 R6, R6, 0x100, RZ ;  /* 0x0000010006067824 */ /* 0x000fe400078e00ff */
[----:B------:R-:W-:Y:S02]  /*f0c0*/  IMAD.SHL.U32 R7, R5, 0x80, RZ ;  /* 0x0000008005077824 */ /* 0x000fe400078e00ff */
[----:B------:R-:W-:Y:S02]  /*f0d0*/  IMAD.MOV.U32 R12, RZ, RZ, RZ ;  /* 0x000000ffff0c7224 */ /* 0x000fe400078e00ff */
[----:B------:R-:W-:Y:S02]  /*f0e0*/  IMAD.U32 R14, RZ, RZ, UR27 ;  /* 0x0000001bff0e7e24 */ /* 0x000fe4000f8e00ff */
[----:B------:R-:W-:Y:S02]  /*f0f0*/  IMAD.MOV.U32 R2, RZ, RZ, R0 ;  /* 0x000000ffff027224 */ /* 0x000fe400078e0000 */
[----:B------:R-:W-:-:S07]  /*f100*/  IMAD.MOV.U32 R3, RZ, RZ, R8 ;  /* 0x000000ffff037224 */ /* 0x000fce00078e0008 */
.L_x_304:
[----:B------:R-:W0:Y:S01]  /*f110*/  S2R R5, SR_CgaCtaId ;  /* 0x0000000000057919 */ /* 0x000e220000008800 */
[----:B------:R-:W-:-:S04]  /*f120*/  MOV R4, 0x400 ;  /* 0x0000040000047802 */ /* 0x000fc80000000f00 */
[----:B0-----:R-:W-:Y:S02]  /*f130*/  LEA R10, R5, R4, 0x18 ;  /* 0x00000004050a7211 */ /* 0x001fe400078ec0ff */
[----:B------:R-:W-:Y:S01]  /*f140*/  SHF.L.U32 R4, R2, 0x1f, RZ ;  /* 0x0000001f02047819 */ /* 0x000fe200000006ff */
[----:B------:R-:W0:Y:S02]  /*f150*/  @!P3 LDC R5, c[0x0][0x500] ;  /* 0x00014000ff05bb82 */ /* 0x000e240000000800 */
[----:B------:R-:W-:-:S04]  /*f160*/  IMAD R13, R3, 0x8, R10 ;  /* 0x00000008030d7824 */ /* 0x000fc800078e020a */
[----:B------:R-:W1:Y:S02]  /*f170*/  SYNCS.PHASECHK.TRANS64.TRYWAIT P1, [R13+URZ+0x18], R4 ;  /* 0x000018040d0075a7 */ /* 0x000e64000802017f */
[----:B-1----:R-:W-:Y:S05]  /*f180*/  @!P1 BRA `(.L_x_301) ;  /* 0x0000000c00789947 */ /* 0x002fea0003800000 */
.L_x_320:
[----:B------:R-:W-:Y:S01]  /*f190*/  UPRMT UR7, UR26, 0x9910, URZ ;  /* 0x000099101a077896 */ /* 0x000fe2000800003f */
[----:B0-----:R0:W-:Y:S03]  /*f1a0*/  @!P3 SYNCS.ARRIVE.TRANS64 RZ, [R13+URZ], R5 ;  /* 0x000000050dffb9a7 */ /* 0x0011e6000800003f */
[----:B------:R-:W-:-:S06]  /*f1b0*/  UISETP.NE.AND UP0, UPT, UR7, 0x2, UPT ;  /* 0x000000020700788c */ /* 0x000fcc000bf05270 */
[----:B------:R-:W-:-:S13]  /*f1c0*/  PLOP3.LUT P1, PT, PT, PT, UP0, 0x80, 0x0 ;  /* 0x000000000000781c */ /* 0x000fda0003f2f008 */
[----:B0-----:R-:W-:Y:S05]  /*f1d0*/  @P1 BRA `(.L_x_302) ;  /* 0x0000000000041947 */ /* 0x001fea0003800000 */
[----:B------:R-:W-:Y:S01]  /*f1e0*/  BPT.TRAP 0x1 ;  /* 0x000000040000795c */ /* 0x000fe20000300000 */
.L_x_302:
[----:B------:R-:W-:Y:S05]  /*f1f0*/  @P0 BRA `(.L_x_303) ;  /* 0x0000000000040947 */ /* 0x000fea0003800000 */
[----:B------:R-:W-:Y:S01]  /*f200*/  BPT.TRAP 0x1 ;  /* 0x000000040000795c */ /* 0x000fe20000300000 */
.L_x_303:
[--C-:B-1----:R-:W-:Y:S01]  /*f210*/  IMAD R4, R3, 0x1000, R10.reuse ;  /* 0x0000100003047824 */ /* 0x102fe200078e020a */
[----:B------:R-:W-:Y:S01]  /*f220*/  R2UR UR9, R13 ;  /* 0x000000000d0972ca */ /* 0x000fe200000e0000 */
[----:B------:R-:W-:Y:S01]  /*f230*/  IMAD R10, R3, 0x2000, R10 ;  /* 0x00002000030a7824 */ /* 0x000fe200078e020a */
[----:B------:R-:W-:Y:S01]  /*f240*/  UIADD3 UR14, UP0, UR24, 0xf0, URZ ;  /* 0x000000f0180e7890 */ /* 0x000fe2000ff1e03f */
[----:B------:R-:W-:Y:S01]  /*f250*/  VIADD R14, R14, 0xffffffff ;  /* 0xffffffff0e0e7836 */ /* 0x000fe20000000000 */
[----:B------:R-:W-:Y:S01]  /*f260*/  R2UR UR7, R4 ;  /* 0x00000000040772ca */ /* 0x000fe200000e0000 */
[----:B------:R-:W-:Y:S01]  /*f270*/  UIADD3 UR28, UP1, UR24, 0x1f0, URZ ;  /* 0x000001f0181c7890 */ /* 0x000fe2000ff3e03f */
[----:B------:R-:W-:Y:S01]  /*f280*/  R2UR UR8, R10 ;  /* 0x000000000a0872ca */ /* 0x000fe200000e0000 */
[----:B------:R-:W-:Y:S01]  /*f290*/  UIADD3.X UR15, URZ, UR25, URZ, UP0, !UPT ;  /* 0x000000193f0f7290 */ /* 0x000fe200087fe43f */
[----:B------:R-:W-:Y:S01]  /*f2a0*/  R2UR UR11, R7 ;  /* 0x00000000070b72ca */ /* 0x000fe200000e0000 */
[----:B------:R-:W-:Y:S01]  /*f2b0*/  VIADD R3, R3, 0x1 ;  /* 0x0000000103037836 */ /* 0x000fe20000000000 */
[----:B------:R-:W-:Y:S01]  /*f2c0*/  R2UR UR10, R12 ;  /* 0x000000000c0a72ca */ /* 0x000fe200000e0000 */
[----:B------:R-:W-:Y:S01]  /*f2d0*/  UIADD3.X UR29, URZ, UR25, URZ, UP1, !UPT ;  /* 0x000000193f1d7290 */ /* 0x000fe20008ffe43f */
[----:B------:R-:W-:Y:S01]  /*f2e0*/  R2UR UR12, R11 ;  /* 0x000000000b0c72ca */ /* 0x000fe200000e0000 */
[----:B------:R-:W-:Y:S01]  /*f2f0*/  UMOV UR16, 0x0 ;  /* 0x0000000000107882 */ /* 0x000fe20000000000 */
[----:B------:R-:W-:Y:S01]  /*f300*/  R2UR UR21, R6 ;  /* 0x00000000061572ca */ /* 0x000fe200000e0000 */
[----:B------:R-:W-:Y:S01]  /*f310*/  UMOV UR17, 0x10000000 ;  /* 0x1000000000117882 */ /* 0x000fe20000000000 */
[----:B------:R-:W-:Y:S01]  /*f320*/  ISETP.GT.AND P4, PT, R14, 0x1, PT ;  /* 0x000000010e00780c */ /* 0x000fe20003f84270 */
[----:B------:R-:W-:Y:S01]  /*f330*/  UIADD3 UR7, UR7, 0x100, URZ ;  /* 0x0000010007077890 */ /* 0x000fe2000fffe03f */
[----:B------:R-:W-:Y:S01]  /*f340*/  ISETP.NE.AND P1, PT, R3, 0x3, PT ;  /* 0x000000030300780c */ /* 0x000fe20003f25270 */
[----:B------:R-:W-:Y:S01]  /*f350*/  UIADD3 UR19, UR8, 0x3100, URZ ;  /* 0x0000310008137890 */ /* 0x000fe2000fffe03f */
[----:B------:R-:W-:-:S02]  /*f360*/  VIADD R12, R12, 0x20 ;  /* 0x000000200c0c7836 */ /* 0x000fc40000000000 */
[----:B------:R-:W-:Y:S02]  /*f370*/  SEL R5, RZ, 0x1, P1 ;  /* 0x00000001ff057807 */ /* 0x000fe40000800000 */
[----:B------:R-:W-:Y:S01]  /*f380*/  UMOV UR8, UR7 ;  /* 0x0000000700087c82 */ /* 0x000fe20008000000 */
[----:B------:R-:W-:Y:S01]  /*f390*/  SEL R3, R3, RZ, P1 ;  /* 0x000000ff03037207 */ /* 0x000fe20000800000 */
[----:B------:R0:W-:Y:S01]  /*f3a0*/  UTMALDG.3D [UR8], [UR14], desc[UR16] ;  /* 0x000010080e0075b4 */ /* 0x0001e20008011000 */
[----:B------:R-:W-:Y:S01]  /*f3b0*/  LOP3.LUT R2, R2, R5, RZ, 0x3c, !PT ;  /* 0x0000000502027212 */ /* 0x000fe200078e3cff */
[----:B0-----:R-:W-:Y:S01]  /*f3c0*/  UMOV UR8, UR19 ;  /* 0x0000001300087c82 */ /* 0x001fe20008000000 */
[----:B------:R-:W-:Y:S02]  /*f3d0*/  UMOV UR11, UR21 ;  /* 0x00000015000b7c82 */ /* 0x000fe40008000000 */
[----:B------:R0:W-:Y:S02]  /*f3e0*/  UTMALDG.3D [UR8], [UR28], desc[UR16] ;  /* 0x000010081c0075b4 */ /* 0x0001e40008011000 */
[----:B0-----:R-:W-:Y:S05]  /*f3f0*/  @P4 BRA `(.L_x_304) ;  /* 0xfffffffc00444947 */ /* 0x001fea000383ffff */
.L_x_300:
[----:B------:R-:W-:Y:S05]  /*f400*/  BSYNC B1 ;  /* 0x0000000000017941 */ /* 0x000fea0003800000 */
.L_x_299:
[----:B------:R-:W2:Y:S01]  /*f410*/  LDL.LU R15, [R1+0x78] ;  /* 0x00007800010f7983 */ /* 0x000ea20000300800 */
[----:B------:R-:W-:Y:S01]  /*f420*/  LOP3.LUT P5, RZ, R9, 0xff, RZ, 0xc0, !PT ;  /* 0x000000ff09ff7812 */ /* 0x000fe200078ac0ff */
[----:B------:R-:W-:Y:S01]  /*f430*/  VIADD R8, R8, UR20 ;  /* 0x0000001408087c36 */ /* 0x000fe20008000000 */
[----:B------:R-:W-:Y:S01]  /*f440*/  ULDC.64 UR8, c[0x0][0x650] ;  /* 0x0001940000087ab9 */ /* 0x000fe20000000a00 */
[----:B------:R-:W3:Y:S01]  /*f450*/  LDL.LU R13, [R1+0x7c] ;  /* 0x00007c00010d7983 */ /* 0x000ee20000300800 */
[----:B------:R-:W-:Y:S01]  /*f460*/  IMAD.U32 R5, RZ, RZ, UR20 ;  /* 0x00000014ff057e24 */ /* 0x000fe2000f8e00ff */
[----:B------:R-:W-:Y:S01]  /*f470*/  UISETP.GE.U32.AND UP0, UPT, UR20, 0x3, UPT ;  /* 0x000000031400788c */ /* 0x000fe2000bf06070 */
[----:B------:R-:W-:Y:S01]  /*f480*/  ISETP.GT.U32.AND P1, PT, R8, 0x2, PT ;  /* 0x000000020800780c */ /* 0x000fe20003f24070 */
[----:B------:R-:W-:Y:S01]  /*f490*/  BSSY B1, `(.L_x_305) ;  /* 0x000006c000017945 */ /* 0x000fe20003800000 */
[----:B------:R-:W-:Y:S01]  /*f4a0*/  IMAD.MOV.U32 R6, RZ, RZ, -0x1 ;  /* 0xffffffffff067424 */ /* 0x000fe200078e00ff */
[----:B------:R-:W-:Y:S01]  /*f4b0*/  PRMT R9, RZ, 0x7610, R9 ;  /* 0x00007610ff097816 */ /* 0x000fe20000000009 */
[----:B------:R-:W-:Y:S01]  /*f4c0*/  IMAD.MOV.U32 R11, RZ, RZ, -0x1 ;  /* 0xffffffffff0b7424 */ /* 0x000fe200078e00ff */
[----:B------:R-:W-:-:S02]  /*f4d0*/  ISETP.LT.U32.AND P1, PT, R5, 0x3, P1 ;  /* 0x000000030500780c */ /* 0x000fc40000f21070 */
[----:B------:R-:W0:Y:S01]  /*f4e0*/  @P5 S2R R3, SR_CgaCtaId ;  /* 0x0000000000035919 */ /* 0x000e220000008800 */
[----:B------:R-:W-:Y:S02]  /*f4f0*/  @P5 MOV R2, 0x400 ;  /* 0x0000040000025802 */ /* 0x000fe40000000f00 */
[----:B------:R-:W-:Y:S02]  /*f500*/  PLOP3.LUT P4, PT, PT, PT, UP0, 0x80, 0x0 ;  /* 0x000000000000781c */ /* 0x000fe40003f8f008 */
[----:B0-----:R-:W-:Y:S01]  /*f510*/  @P5 LEA R4, R3, R2, 0x18 ;  /* 0x0000000203045211 */ /* 0x001fe200078ec0ff */
[----:B------:R-:W-:-:S03]  /*f520*/  IMAD.WIDE.U32 R2, R8, -0x55555555, RZ ;  /* 0xaaaaaaab08027825 */ /* 0x000fc600078e00ff */
[----:B------:R0:W-:Y:S02]  /*f530*/  @P5 SYNCS.ARRIVE.TRANS64.A1T0 RZ, [R4+URZ+0x48], RZ ;  /* 0x000048ff04ff59a7 */ /* 0x0001e4000810003f */
[----:B------:R-:W-:Y:S02]  /*f540*/  SHF.R.U32.HI R5, RZ, 0x1, R3 ;  /* 0x00000001ff057819 */ /* 0x000fe40000011603 */
[----:B------:R-:W-:Y:S02]  /*f550*/  SEL R3, RZ, 0x1, !P1 ;  /* 0x00000001ff037807 */ /* 0x000fe40004800000 */
[----:B------:R-:W-:Y:S01]  /*f560*/  PRMT R2, RZ, 0x7610, R2 ;  /* 0x00007610ff027816 */ /* 0x000fe20000000002 */
[----:B------:R-:W-:Y:S01]  /*f570*/  IMAD R8, R5, -0x3, R8 ;  /* 0xfffffffd05087824 */ /* 0x000fe200078e0208 */
[----:B------:R-:W-:-:S04]  /*f580*/  LOP3.LUT R0, R0, R3, RZ, 0x3c, !PT ;  /* 0x0000000300007212 */ /* 0x000fc800078e3cff */
[----:B------:R-:W-:Y:S01]  /*f590*/  @P4 LOP3.LUT R0, R0, 0x1, R5, 0x78, !PT ;  /* 0x0000000100004812 */ /* 0x000fe200078e7805 */
[----:B------:R-:W-:Y:S01]  /*f5a0*/  IMAD.MOV.U32 R5, RZ, RZ, -0x1 ;  /* 0xffffffffff057424 */ /* 0x000fe200078e00ff */
[----:B---3--:R-:W-:-:S04]  /*f5b0*/  IADD3 R13, P5, R13, UR22, RZ ;  /* 0x000000160d0d7c10 */ /* 0x008fc8000ffbe0ff */
[----:B--2---:R-:W-:Y:S01]  /*f5c0*/  IADD3.X R15, R15, UR18, RZ, P5, !PT ;  /* 0x000000120f0f7c10 */ /* 0x004fe2000affe4ff */
[----:B------:R0:W-:Y:S01]  /*f5d0*/  STL [R1+0x7c], R13 ;  /* 0x00007c0d01007387 */ /* 0x0001e20000100800 */
[----:B------:R-:W-:-:S03]  /*f5e0*/  ISETP.GE.U32.AND P1, PT, R13, UR8, PT ;  /* 0x000000080d007c0c */ /* 0x000fc6000bf26070 */
[----:B------:R0:W-:Y:S01]  /*f5f0*/  STL [R1+0x78], R15 ;  /* 0x0000780f01007387 */ /* 0x0001e20000100800 */
[----:B------:R-:W-:-:S13]  /*f600*/  ISETP.GE.U32.AND.EX P1, PT, R15, UR9, PT, P1 ;  /* 0x000000090f007c0c */ /* 0x000fda000bf26110 */
[----:B0-----:R-:W-:Y:S05]  /*f610*/  @P1 BRA `(.L_x_306) ;  /* 0x00000004004c1947 */ /* 0x001fea0003800000 */
[----:B------:R-:W-:Y:S01]  /*f620*/  ULDC.64 UR8, c[0x0][0x628] ;  /* 0x00018a0000087ab9 */ /* 0x000fe20000000a00 */
[----:B------:R-:W0:Y:S01]  /*f630*/  S2R R12, SR_CTAID.X ;  /* 0x00000000000c7919 */ /* 0x000e220000002500 */
[----:B------:R-:W-:Y:S01]  /*f640*/  ISETP.NE.U32.AND P1, PT, RZ, UR8, PT ;  /* 0x00000008ff007c0c */ /* 0x000fe2000bf25070 */
[----:B------:R-:W-:Y:S01]  /*f650*/  ULDC UR10, c[0x0][0x630] ;  /* 0x00018c00000a7ab9 */ /* 0x000fe20000000800 */
[----:B------:R-:W-:Y:S01]  /*f660*/  IMAD.MOV.U32 R2, RZ, RZ, R13 ;  /* 0x000000ffff027224 */ /* 0x000fe200078e000d */
[----:B------:R-:W1:Y:S01]  /*f670*/  S2R R10, SR_CTAID.Y ;  /* 0x00000000000a7919 */ /* 0x000e620000002600 */
[----:B------:R-:W-:Y:S01]  /*f680*/  ISETP.NE.AND.EX P1, PT, RZ, UR9, PT, P1 ;  /* 0x00000009ff007c0c */ /* 0x000fe2000bf25310 */
[----:B------:R-:W-:-:S12]  /*f690*/  IMAD.MOV.U32 R3, RZ, RZ, R15 ;  /* 0x000000ffff037224 */ /* 0x000fd800078e000f */
[----:B------:R-:W-:Y:S05]  /*f6a0*/  @!P1 BRA `(.L_x_307) ;  /* 0x0000000000289947 */ /* 0x000fea0003800000 */
[----:B------:R-:W-:Y:S02]  /*f6b0*/  ULDC UR7, c[0x0][0x634] ;  /* 0x00018d0000077ab9 */ /* 0x000fe40000000800 */
[----:B------:R-:W-:-:S05]  /*f6c0*/  IADD3 R7, P1, R13, UR7, RZ ;  /* 0x000000070d077c10 */ /* 0x000fca000ff3e0ff */
[----:B------:R-:W-:-:S04]  /*f6d0*/  IMAD.X R11, RZ, RZ, R15, P1 ;  /* 0x000000ffff0b7224 */ /* 0x000fc800008e060f */
[----:B------:R-:W-:-:S04]  /*f6e0*/  IMAD.WIDE.U32 R4, R11, UR8, RZ ;  /* 0x000000080b047c25 */ /* 0x000fc8000f8e00ff */
[----:B------:R-:W-:-:S04]  /*f6f0*/  IMAD.WIDE.U32 R4, P1, R7, UR9, R4 ;  /* 0x0000000907047c25 */ /* 0x000fc8000f820004 */
[----:B------:R-:W-:-:S04]  /*f700*/  IMAD.WIDE.U32 R6, R7, UR8, RZ ;  /* 0x0000000807067c25 */ /* 0x000fc8000f8e00ff */
[----:B------:R-:W-:Y:S01]  /*f710*/  IMAD.X R3, RZ, RZ, RZ, P1 ;  /* 0x000000ffff037224 */ /* 0x000fe200008e06ff */
[----:B------:R-:W-:Y:S01]  /*f720*/  IADD3 RZ, P1, R7, R4, RZ ;  /* 0x0000000407ff7210 */ /* 0x000fe20007f3e0ff */
[----:B------:R-:W-:-:S04]  /*f730*/  IMAD.MOV.U32 R2, RZ, RZ, R5 ;  /* 0x000000ffff027224 */ /* 0x000fc800078e0005 */
[----:B------:R-:W-:-:S08]  /*f740*/  IMAD.WIDE.U32.X R2, R11, UR9, R2, P1 ;  /* 0x000000090b027c25 */ /* 0x000fd000088e0402 */
.L_x_307:
[--C-:B------:R-:W-:Y:S01]  /*f750*/  SHF.R.U64 R11, R2, UR10, R3.reuse ;  /* 0x0000000a020b7c19 */ /* 0x100fe20008001203 */
[----:B------:R-:W-:Y:S01]  /*f760*/  ULDC.64 UR8, c[0x0][0x620] ;  /* 0x0001880000087ab9 */ /* 0x000fe20000000a00 */
[----:B------:R-:W-:Y:S01]  /*f770*/  SHF.R.U32.HI R2, RZ, UR10, R3 ;  /* 0x0000000aff027c19 */ /* 0x000fe20008011603 */
[----:B------:R-:W-:Y:S01]  /*f780*/  IMAD.MOV.U32 R3, RZ, RZ, R15 ;  /* 0x000000ffff037224 */ /* 0x000fe200078e000f */
[----:B------:R-:W-:Y:S01]  /*f790*/  IADD3 R5, P1, RZ, -R11, RZ ;  /* 0x8000000bff057210 */ /* 0x000fe20007f3e0ff */
[----:B------:R-:W-:Y:S01]  /*f7a0*/  ULDC UR7, c[0x0][0x150] ;  /* 0x0000540000077ab9 */ /* 0x000fe20000000800 */
[----:B0-----:R-:W-:Y:S01]  /*f7b0*/  I2FP.F32.U32 R6, R12 ;  /* 0x0000000c00067245 */ /* 0x001fe20000201000 */
[----:B------:R-:W0:Y:S01]  /*f7c0*/  LDC R7, c[0x0][0x144] ;  /* 0x00005100ff077b82 */ /* 0x000e220000000800 */
[----:B------:R-:W-:Y:S01]  /*f7d0*/  ULDC.64 UR10, c[0x0][0x640] ;  /* 0x00019000000a7ab9 */ /* 0x000fe20000000a00 */
[----:B------:R-:W-:Y:S01]  /*f7e0*/  IMAD.X R2, RZ, RZ, ~R2, P1 ;  /* 0x000000ffff027224 */ /* 0x000fe200008e0e02 */
[----:B------:R-:W-:Y:S01]  /*f7f0*/  ISETP.NE.U32.AND P1, PT, RZ, UR10, PT ;  /* 0x0000000aff007c0c */ /* 0x000fe2000bf25070 */
[----:B------:R-:W-:Y:S01]  /*f800*/  FMUL R6, R6, UR7 ;  /* 0x0000000706067c20 */ /* 0x000fe20008400000 */
[----:B------:R-:W-:Y:S01]  /*f810*/  ULDC UR7, c[0x0][0x618] ;  /* 0x0001860000077ab9 */ /* 0x000fe20000000800 */
[----:B------:R-:W-:Y:S01]  /*f820*/  IMAD R4, R2, UR8, RZ ;  /* 0x0000000802047c24 */ /* 0x000fe2000f8e02ff */
[----:B------:R-:W-:Y:S01]  /*f830*/  ISETP.NE.AND.EX P1, PT, RZ, UR11, PT, P1 ;  /* 0x0000000bff007c0c */ /* 0x000fe2000bf25310 */
[----:B------:R-:W-:Y:S01]  /*f840*/  IMAD.MOV.U32 R2, RZ, RZ, R13 ;  /* 0x000000ffff027224 */ /* 0x000fe200078e000d */
[----:B------:R-:W2:Y:S01]  /*f850*/  LDC R15, c[0x0][0x148] ;  /* 0x00005200ff0f7b82 */ /* 0x000ea20000000800 */
[----:B------:R-:W3:Y:S02]  /*f860*/  F2I.U32.TRUNC.NTZ R6, R6 ;  /* 0x0000000600067305 */ /* 0x000ee4000020f000 */
[----:B------:R-:W-:Y:S01]  /*f870*/  IMAD.WIDE.U32 R2, R5, UR8, R2 ;  /* 0x0000000805027c25 */ /* 0x000fe2000f8e0002 */
[----:B------:R-:W-:-:S03]  /*f880*/  ULDC UR8, c[0x0][0x154] ;  /* 0x0000550000087ab9 */ /* 0x000fc60000000800 */
[----:B------:R-:W-:Y:S01]  /*f890*/  IMAD R5, R5, UR9, R4 ;  /* 0x0000000905057c24 */ /* 0x000fe2000f8e0204 */
[----:B------:R-:W-:-:S03]  /*f8a0*/  ULDC UR9, c[0x0][0x608] ;  /* 0x0001820000097ab9 */ /* 0x000fc60000000800 */
[----:B------:R-:W-:-:S05]  /*f8b0*/  IMAD.IADD R3, R3, 0x1, R5 ;  /* 0x0000000103037824 */ /* 0x000fca00078e0205 */
[----:B------:R-:W-:Y:S01]  /*f8c0*/  SHF.R.U64 R13, R2, UR7, R3 ;  /* 0x00000007020d7c19 */ /* 0x000fe20008001203 */
[----:B---3--:R-:W-:Y:S01]  /*f8d0*/  IMAD.MOV R6, RZ, RZ, -R6 ;  /* 0x000000ffff067224 */ /* 0x008fe200078e0a06 */
[----:B-1----:R-:W-:-:S03]  /*f8e0*/  I2FP.F32.U32 R2, R10 ;  /* 0x0000000a00027245 */ /* 0x002fc60000201000 */
[----:B0-----:R-:W-:Y:S02]  /*f8f0*/  IMAD R19, R7, R6, R12 ;  /* 0x0000000607137224 */ /* 0x001fe400078e020c */
[----:B------:R-:W-:Y:S01]  /*f900*/  FMUL R4, R2, UR8 ;  /* 0x0000000802047c20 */ /* 0x000fe20008400000 */
[----:B------:R-:W-:Y:S01]  /*f910*/  SHF.R.U32.HI R2, RZ, UR7, R3 ;  /* 0x00000007ff027c19 */ /* 0x000fe20008011603 */
[----:B------:R-:W-:Y:S02]  /*f920*/  ULDC UR7, c[0x0][0x658] ;  /* 0x0001960000077ab9 */ /* 0x000fe40000000800 */
[----:B------:R0:W1:Y:S01]  /*f930*/  F2I.U32.TRUNC.NTZ R18, R4 ;  /* 0x0000000400127305 */ /* 0x000062000020f000 */
[--C-:B------:R-:W-:Y:S02]  /*f940*/  SHF.R.U64 R16, R13, UR9, R2.reuse ;  /* 0x000000090d107c19 */ /* 0x100fe40008001202 */
[----:B------:R-:W-:-:S04]  /*f950*/  SHF.R.U32.HI R3, RZ, UR9, R2 ;  /* 0x00000009ff037c19 */ /* 0x000fc80008011602 */
[--C-:B------:R-:W-:Y:S02]  /*f960*/  SHF.R.U64 R14, R16, UR7, R3.reuse ;  /* 0x00000007100e7c19 */ /* 0x100fe40008001203 */
[----:B------:R-:W-:-:S03]  /*f970*/  SHF.R.U32.HI R3, RZ, UR7, R3 ;  /* 0x00000007ff037c19 */ /* 0x000fc60008011603 */
[----:B------:R-:W-:Y:S01]  /*f980*/  IMAD.MOV.U32 R2, RZ, RZ, R14 ;  /* 0x000000ffff027224 */ /* 0x000fe200078e000e */
[----:B0-2---:R-:W-:Y:S06]  /*f990*/  @!P1 BRA `(.L_x_308) ;  /* 0x0000000000289947 */ /* 0x005fec0003800000 */
        /* <DEDUP_REMOVED lines=10> */
.L_x_308:
[----:B------:R-:W-:Y:S01]  /*fa40*/  ULDC UR7, c[0x0][0x648] ;  /* 0x0001920000077ab9 */ /* 0x000fe20000000800 */
[----:B-1----:R-:W-:Y:S01]  /*fa50*/  IMAD.MOV R18, RZ, RZ, -R18 ;  /* 0x000000ffff127224 */ /* 0x002fe200078e0a12 */
[----:B------:R-:W-:Y:S01]  /*fa60*/  SHF.R.U64 R3, R2, UR7, R3 ;  /* 0x0000000702037c19 */ /* 0x000fe20008001203 */
[----:B------:R-:W-:Y:S01]  /*fa70*/  ULDC UR7, c[0x0][0x638] ;  /* 0x00018e0000077ab9 */ /* 0x000fe20000000800 */
[----:B------:R-:W-:Y:S01]  /*fa80*/  LOP3.LUT R2, R16, UR6, RZ, 0xc0, !PT ;  /* 0x0000000610027c12 */ /* 0x000fe2000f8ec0ff */
[----:B------:R-:W-:Y:S01]  /*fa90*/  @P2 IMAD R19, R15, R18, R10 ;  /* 0x000000120f132224 */ /* 0x000fe200078e020a */
[----:B------:R-:W-:Y:S01]  /*faa0*/  LOP3.LUT R13, R13, UR4, RZ, 0xc0, !PT ;  /* 0x000000040d0d7c12 */ /* 0x000fe2000f8ec0ff */
[----:B------:R-:W-:Y:S01]  /*fab0*/  IMAD.MOV R5, RZ, RZ, -R3 ;  /* 0x000000ffff057224 */ /* 0x000fe200078e0a03 */
[----:B------:R-:W-:Y:S01]  /*fac0*/  ULDC UR8, c[0x0][0x610] ;  /* 0x0001840000087ab9 */ /* 0x000fe20000000800 */
[----:B------:R-:W-:Y:S02]  /*fad0*/  IMAD R2, R3, UR5, R2 ;  /* 0x0000000503027c24 */ /* 0x000fe4000f8e0202 */
[----:B------:R-:W-:Y:S01]  /*fae0*/  IMAD R14, R5, UR7, R14 ;  /* 0x00000007050e7c24 */ /* 0x000fe2000f8e020e */
[----:B------:R-:W-:Y:S01]  /*faf0*/  ULDC UR7, c[0x0][0x600] ;  /* 0x0001800000077ab9 */ /* 0x000fe20000000800 */
[----:B------:R-:W-:-:S02]  /*fb00*/  IMAD R5, R2, UR8, R19 ;  /* 0x0000000802057c24 */ /* 0x000fc4000f8e0213 */
[----:B------:R-:W-:Y:S02]  /*fb10*/  IMAD R14, R14, UR7, R13 ;  /* 0x000000070e0e7c24 */ /* 0x000fe4000f8e020d */
[----:B------:R-:W-:-:S03]  /*fb20*/  IMAD.MOV.U32 R2, RZ, RZ, 0x1 ;  /* 0x00000001ff027424 */ /* 0x000fc600078e00ff */
[----:B------:R-:W-:Y:S02]  /*fb30*/  SEL R6, R14, R5, !P2 ;  /* 0x000000050e067207 */ /* 0x000fe40005000000 */
[----:B------:R-:W-:-:S07]  /*fb40*/  SEL R5, R5, R14, !P2 ;  /* 0x0000000e05057207 */ /* 0x000fce0005000000 */
.L_x_306:
[----:B------:R-:W-:Y:S05]  /*fb50*/  BSYNC B1 ;  /* 0x0000000000017941 */ /* 0x000fea0003800000 */
.L_x_305:
[----:B------:R-:W-:-:S13]  /*fb60*/  LOP3.LUT P1, RZ, R2, 0xff, RZ, 0xc0, !PT ;  /* 0x000000ff02ff7812 */ /* 0x000fda000782c0ff */
[----:B------:R-:W-:Y:S05]  /*fb70*/  @P1 BRA `(.L_x_309) ;  /* 0xfffffff400301947 */ /* 0x000fea000383ffff */
[----:B------:R-:W-:Y:S05]  /*fb80*/  BSYNC B0 ;  /* 0x0000000000007941 */ /* 0x000fea0003800000 */
.L_x_297:
[----:B------:R-:W-:-:S03]  /*fb90*/  UMOV UR7, 0xffffffff ;  /* 0xffffffff00077882 */ /* 0x000fc60000000000 */
[----:B------:R-:W-:Y:S05]  /*fba0*/  BRA.DIV UR7, `(.L_x_310) ;  /* 0x0000000607047947 */ /* 0x000fea000b800000 */
[----:B------:R-:W-:-:S13]  /*fbb0*/  ELECT P0, URZ, PT ;  /* 0x00000000003f782f */ /* 0x000fda0003800000 */
.L_x_323:
[----:B------:R-:W-:Y:S04]  /*fbc0*/  BSSY B0, `(.L_x_311) ;  /* 0x0000023000007945 */ /* 0x000fe80003800000 */
[----:B------:R-:W-:Y:S05]  /*fbd0*/  @!P0 BRA `(.L_x_312) ;  /* 0x0000000000848947 */ /* 0x000fea0003800000 */
[----:B------:R-:W-:-:S04]  /*fbe0*/  ULOP3.LUT UR7, UR13, 0x2, URZ, 0xfc, !UPT ;  /* 0x000000020d077892 */ /* 0x000fc8000f8efc3f */
[----:B------:R-:W-:-:S06]  /*fbf0*/  UISETP.NE.AND UP0, UPT, UR7, 0x3, UPT ;  /* 0x000000030700788c */ /* 0x000fcc000bf05270 */
[----:B------:R-:W-:-:S13]  /*fc00*/  PLOP3.LUT P0, PT, PT, PT, UP0, 0x80, 0x0 ;  /* 0x000000000000781c */ /* 0x000fda0003f0f008 */
[----:B------:R-:W-:Y:S05]  /*fc10*/  @!P0 BRA `(.L_x_313) ;  /* 0x0000000000048947 */ /* 0x000fea0003800000 */
[----:B------:R-:W-:Y:S01]  /*fc20*/  BPT.TRAP 0x1 ;  /* 0x000000040000795c */ /* 0x000fe20000300000 */
.L_x_313:
[----:B------:R-:W0:Y:S01]  /*fc30*/  S2R R3, SR_CgaCtaId ;  /* 0x0000000000037919 */ /* 0x000e220000008800 */
[----:B------:R-:W-:-:S04]  /*fc40*/  MOV R2, 0x400 ;  /* 0x0000040000027802 */ /* 0x000fc80000000f00 */
[----:B0-----:R-:W-:Y:S02]  /*fc50*/  LEA R3, R3, R2, 0x18 ;  /* 0x0000000203037211 */ /* 0x001fe400078ec0ff */
[----:B------:R-:W-:-:S03]  /*fc60*/  SHF.L.U32 R2, R0, 0x1f, RZ ;  /* 0x0000001f00027819 */ /* 0x000fc600000006ff */
[----:B------:R-:W-:-:S04]  /*fc70*/  VIADD R3, R3, 0x18 ;  /* 0x0000001803037836 */ /* 0x000fc80000000000 */
[C---:B------:R-:W-:Y:S02]  /*fc80*/  IMAD R7, R8.reuse, 0x8, R3 ;  /* 0x0000000808077824 */ /* 0x040fe400078e0203 */
[----:B------:R-:W-:Y:S02]  /*fc90*/  VIADD R8, R8, 0x1 ;  /* 0x0000000108087836 */ /* 0x000fe40000000000 */
[----:B------:R-:W0:Y:S03]  /*fca0*/  SYNCS.PHASECHK.TRANS64.TRYWAIT P0, [R7+URZ], R2 ;  /* 0x00000002070075a7 */ /* 0x000e26000800017f */
[----:B------:R-:W-:-:S04]  /*fcb0*/  ISETP.NE.AND P1, PT, R8, 0x3, PT ;  /* 0x000000030800780c */ /* 0x000fc80003f25270 */
[----:B------:R-:W-:Y:S02]  /*fcc0*/  SEL R5, RZ, 0x1, P1 ;  /* 0x00000001ff057807 */ /* 0x000fe40000800000 */
[----:B------:R-:W-:Y:S02]  /*fcd0*/  SEL R8, R8, RZ, P1 ;  /* 0x000000ff08087207 */ /* 0x000fe40000800000 */
[----:B------:R-:W-:-:S03]  /*fce0*/  LOP3.LUT R5, R0, R5, RZ, 0x3c, !PT ;  /* 0x0000000500057212 */ /* 0x000fc600078e3cff */
[----:B------:R-:W-:Y:S01]  /*fcf0*/  IMAD R9, R8, 0x8, R3 ;  /* 0x0000000808097824 */ /* 0x000fe200078e0203 */
[----:B------:R-:W-:Y:S01]  /*fd00*/  SHF.L.U32 R4, R5, 0x1f, RZ ;  /* 0x0000001f05047819 */ /* 0x000fe200000006ff */
[----:B0-----:R-:W-:Y:S06]  /*fd10*/  @!P0 BRA `(.L_x_314) ;  /* 0x0000000000cc8947 */ /* 0x001fec0003800000 */
.L_x_324:
[----:B------:R-:W1:Y:S01]  /*fd20*/  SYNCS.PHASECHK.TRANS64.TRYWAIT P0, [R9+URZ], R4 ;  /* 0x00000004090075a7 */ /* 0x000e62000800017f */
[----:B------:R-:W-:-:S05]  /*fd30*/  VIADD R0, R8, 0x1 ;  /* 0x0000000108007836 */ /* 0x000fca0000000000 */
[----:B------:R-:W-:-:S04]  /*fd40*/  ISETP.NE.AND P1, PT, R0, 0x3, PT ;  /* 0x000000030000780c */ /* 0x000fc80003f25270 */
[----:B0-----:R-:W-:Y:S02]  /*fd50*/  SEL R2, RZ, 0x1, P1 ;  /* 0x00000001ff027807 */ /* 0x001fe40000800000 */
[----:B------:R-:W-:Y:S02]  /*fd60*/  SEL R0, R0, RZ, P1 ;  /* 0x000000ff00007207 */ /* 0x000fe40000800000 */
[----:B------:R-:W-:Y:S01]  /*fd70*/  LOP3.LUT R2, R5, R2, RZ, 0x3c, !PT ;  /* 0x0000000205027212 */ /* 0x000fe200078e3cff */
[----:B-1----:R-:W-:Y:S06]  /*fd80*/  @!P0 BRA `(.L_x_315) ;  /* 0x0000000000c48947 */ /* 0x002fec0003800000 */
.L_x_325:
[----:B------:R-:W-:Y:S01]  /*fd90*/  IMAD R3, R0, 0x8, R3 ;  /* 0x0000000800037824 */ /* 0x000fe200078e0203 */
[----:B------:R-:W-:-:S07]  /*fda0*/  SHF.L.U32 R0, R2, 0x1f, RZ ;  /* 0x0000001f02007819 */ /* 0x000fce00000006ff */
.L_x_316:
[----:B-1----:R1:W2:Y:S02]  /*fdb0*/  SYNCS.PHASECHK.TRANS64.TRYWAIT P0, [R3+URZ], R0 ;  /* 0x00000000030075a7 */ /* 0x0022a4000800017f */
[----:B--2---:R-:W-:Y:S05]  /*fdc0*/  @!P0 NANOSLEEP.SYNCS 0x989680 ;  /* 0x009896800000895d */ /* 0x004fea0003900000 */
[----:B------:R-:W2:Y:S02]  /*fdd0*/  @!P0 SYNCS.PHASECHK.TRANS64 P0, [R3+URZ], R0 ;  /* 0x00000000030085a7 */ /* 0x000ea4000800007f */
[----:B--2---:R-:W-:Y:S05]  /*fde0*/  @!P0 BRA `(.L_x_316) ;  /* 0xfffffffc00f08947 */ /* 0x004fea000383ffff */
.L_x_312:
[----:B------:R-:W-:Y:S05]  /*fdf0*/  BSYNC B0 ;  /* 0x0000000000007941 */ /* 0x000fea0003800000 */
.L_x_311:
[----:B------:R-:W-:Y:S05]  /*fe00*/  EXIT ;  /* 0x000000000000794d */ /* 0x000fea0003800000 */
.L_x_17:
[----:B-1----:R-:W-:-:S04]  /*fe10*/  IMAD.U32 R3, RZ, RZ, UR6 ;  /* 0x00000006ff037e24 */ /* 0x002fc8000f8e00ff */
[----:B------:R1:W2:Y:S03]  /*fe20*/  SYNCS.PHASECHK.TRANS64.TRYWAIT P0, [R3+URZ], R0 ;  /* 0x00000000030075a7 */ /* 0x0002a6000800017f */
[----:B--2---:R-:W-:Y:S05]  /*fe30*/  @!P0 NANOSLEEP.SYNCS 0x989680 ;  /* 0x009896800000895d */ /* 0x004fea0003900000 */
[----:B------:R-:W2:Y:S02]  /*fe40*/  @!P0 SYNCS.PHASECHK.TRANS64 P0, [R3+URZ], R0 ;  /* 0x00000000030085a7 */ /* 0x000ea4000800007f */
[----:B--2---:R-:W-:Y:S05]  /*fe50*/  @!P0 BRA `(.L_x_17) ;  /* 0xfffffffc00ec8947 */ /* 0x004fea000383ffff */
[----:B------:R-:W-:Y:S05]  /*fe60*/  BRA `(.L_x_16) ;  /* 0xffffff1c00347947 */ /* 0x000fea000383ffff */
.L_x_23:
[----:B-----5:R1:W-:Y:S02]  /*fe70*/  STL [R1+0x88], R0 ;  /* 0x0000880001007387 */ /* 0x0203e40000100800 */
[----:B-1----:R-:W-:-:S04]  /*fe80*/  IMAD.U32 R0, RZ, RZ, UR9 ;  /* 0x00000009ff007e24 */ /* 0x002fc8000f8e00ff */
[----:B------:R1:W3:Y:S03]  /*fe90*/  SYNCS.PHASECHK.TRANS64.TRYWAIT P0, [R0+URZ], R229 ;  /* 0x000000e5000075a7 */ /* 0x0002e6000800017f */
[----:B---3--:R-:W-:Y:S05]  /*fea0*/  @!P0 NANOSLEEP.SYNCS 0x989680 ;  /* 0x009896800000895d */ /* 0x008fea0003900000 */
[----:B------:R1:W3:Y:S02]  /*feb0*/  @!P0 SYNCS.PHASECHK.TRANS64 P0, [R0+URZ], R229 ;  /* 0x000000e5000085a7 */ /* 0x0002e4000800007f */
[----:B-1----:R1:W5:Y:S02]  /*fec0*/  LDL.LU R0, [R1+0x88] ;  /* 0x0000880001007983 */ /* 0x0023640000300800 */
[----:B-1-3--:R-:W-:Y:S05]  /*fed0*/  @!P0 BRA `(.L_x_23) ;  /* 0xfffffffc00e48947 */ /* 0x00afea000383ffff */
[----:B------:R-:W-:Y:S05]  /*fee0*/  BRA `(.L_x_22) ;  /* 0xffffff2c00947947 */ /* 0x000fea000383ffff */
.L_x_298:
[----:B------:R-:W-:Y:S01]  /*fef0*/  BSSY B1, `(.L_x_317) ;  /* 0x0000006000017945 */ /* 0x000fe20003800000 */
[----:B------:R-:W-:-:S07]  /*ff00*/  IMAD.MOV.U32 R2, RZ, RZ, -0x1 ;  /* 0xffffffffff027424 */ /* 0x000fce00078e00ff */
[----:B------:R-:W-:Y:S05]  /*ff10*/  WARPSYNC.COLLECTIVE R2, `(.L_x_318) ;  /* 0x00000000020c7348 */ /* 0x000fea0003c00000 */
[----:B------:R-:W-:Y:S02]  /*ff20*/  ELECT P1, UR62, PT ;  /* 0x00000000003e782f */ /* 0x000fe40003820000 */
[----:B------:R-:W-:Y:S01]  /*ff30*/  MOV R2, UR62 ;  /* 0x0000003e00027c02 */ /* 0x000fe20008000f00 */
[----:B------:R-:W-:Y:S10]  /*ff40*/  ENDCOLLECTIVE ;  /* 0x000000000000791b */ /* 0x000ff40003800000 */
.L_x_318:
[----:B------:R-:W-:Y:S05]  /*ff50*/  BSYNC B1 ;  /* 0x0000000000017941 */ /* 0x000fea0003800000 */
.L_x_317:
[----:B------:R-:W-:Y:S05]  /*ff60*/  BRA `(.L_x_319) ;  /* 0xfffffff000407947 */ /* 0x000fea000383ffff */
.L_x_301:
[----:B-1----:R1:W2:Y:S02]  /*ff70*/  SYNCS.PHASECHK.TRANS64.TRYWAIT P1, [R13+URZ+0x18], R4 ;  /* 0x000018040d0075a7 */ /* 0x0022a4000802017f */
[----:B--2---:R-:W-:Y:S05]  /*ff80*/  @!P1 NANOSLEEP.SYNCS 0x989680 ;  /* 0x009896800000995d */ /* 0x004fea0003900000 */
[----:B------:R-:W2:Y:S02]  /*ff90*/  @!P1 SYNCS.PHASECHK.TRANS64 P1, [R13+URZ+0x18], R4 ;  /* 0x000018040d0095a7 */ /* 0x000ea4000802007f */
[----:B--2---:R-:W-:Y:S05]  /*ffa0*/  @!P1 BRA `(.L_x_301) ;  /* 0xfffffffc00f09947 */ /* 0x004fea000383ffff */
[----:B------:R-:W-:Y:S05]  /*ffb0*/  BRA `(.L_x_320) ;  /* 0xfffffff000747947 */ /* 0x000fea000383ffff */
.L_x_310:
[----:B------:R-:W-:Y:S01]  /*ffc0*/  BSSY B0, `(.L_x_321) ;  /* 0x0000006000007945 */ /* 0x000fe20003800000 */
[----:B------:R-:W-:-:S07]  /*ffd0*/  IMAD.MOV.U32 R2, RZ, RZ, -0x1 ;  /* 0xffffffffff027424 */ /* 0x000fce00078e00ff */
[----:B------:R-:W-:Y:S05]  /*ffe0*/  WARPSYNC.COLLECTIVE R2, `(.L_x_322) ;  /* 0x00000000020c7348 */ /* 0x000fea0003c00000 */
[----:B------:R-:W-:Y:S02]  /*fff0*/  ELECT P1, UR62, PT ;  /* 0x00000000003e782f */ /* 0x000fe40003820000 */
[----:B------:R-:W-:Y:S01]  /*10000*/  MOV R2, UR62 ;  /* 0x0000003e00027c02 */ /* 0x000fe20008000f00 */
[----:B------:R-:W-:Y:S10]  /*10010*/  ENDCOLLECTIVE ;  /* 0x000000000000791b */ /* 0x000ff40003800000 */
.L_x_322:
[----:B------:R-:W-:Y:S05]  /*10020*/  BSYNC B0 ;  /* 0x0000000000007941 */ /* 0x000fea0003800000 */
.L_x_321:
[----:B------:R-:W-:Y:S01]  /*10030*/  PLOP3.LUT P0, PT, P1, PT, PT, 0x80, 0x0 ;  /* 0x000000000000781c */ /* 0x000fe20000f0f070 */
[----:B------:R-:W-:-:S12]  /*10040*/  BRA `(.L_x_323) ;  /* 0xfffffff800dc7947 */ /* 0x000fd8000383ffff */
.L_x_314:
[----:B0-----:R0:W1:Y:S02]  /*10050*/  SYNCS.PHASECHK.TRANS64.TRYWAIT P0, [R7+URZ], R2 ;  /* 0x00000002070075a7 */ /* 0x001064000800017f */
[----:B-1----:R-:W-:Y:S05]  /*10060*/  @!P0 NANOSLEEP.SYNCS 0x989680 ;  /* 0x009896800000895d */ /* 0x002fea0003900000 */
[----:B------:R-:W1:Y:S02]  /*10070*/  @!P0 SYNCS.PHASECHK.TRANS64 P0, [R7+URZ], R2 ;  /* 0x00000002070085a7 */ /* 0x000e64000800007f */
[----:B-1----:R-:W-:Y:S05]  /*10080*/  @!P0 BRA `(.L_x_314) ;  /* 0xfffffffc00f08947 */ /* 0x002fea000383ffff */
[----:B------:R-:W-:Y:S05]  /*10090*/  BRA `(.L_x_324) ;  /* 0xfffffffc00207947 */ /* 0x000fea000383ffff */
.L_x_315:
[----:B0-----:R0:W1:Y:S02]  /*100a0*/  SYNCS.PHASECHK.TRANS64.TRYWAIT P0, [R9+URZ], R4 ;  /* 0x00000004090075a7 */ /* 0x001064000800017f */
[----:B-1----:R-:W-:Y:S05]  /*100b0*/  @!P0 NANOSLEEP.SYNCS 0x989680 ;  /* 0x009896800000895d */ /* 0x002fea0003900000 */
[----:B------:R-:W1:Y:S02]  /*100c0*/  @!P0 SYNCS.PHASECHK.TRANS64 P0, [R9+URZ], R4 ;  /* 0x00000004090085a7 */ /* 0x000e64000800007f */
[----:B-1----:R-:W-:Y:S05]  /*100d0*/  @!P0 BRA `(.L_x_315) ;  /* 0xfffffffc00f08947 */ /* 0x002fea000383ffff */
[----:B------:R-:W-:Y:S05]  /*100e0*/  BRA `(.L_x_325) ;  /* 0xfffffffc00287947 */ /* 0x000fea000383ffff */
.L_x_326:
[----:B------:R-:W-:-:S00]  /*100f0*/  BRA `(.L_x_326) ;  /* 0xfffffffc00fc7947 */ /* 0x000fc0000383ffff */
[----:B------:R-:W-:-:S00]  /*10100*/  NOP ;  /* 0x0000000000007918 */ /* 0x000fc00000000000 */
[----:B------:R-:W-:-:S00]  /*10110*/  NOP ;  /* 0x0000000000007918 */ /* 0x000fc00000000000 */
[----:B------:R-:W-:-:S00]  /*10120*/  NOP ;  /* 0x0000000000007918 */ /* 0x000fc00000000000 */
[----:B------:R-:W-:-:S00]  /*10130*/  NOP ;  /* 0x0000000000007918 */ /* 0x000fc00000000000 */
[----:B------:R-:W-:-:S00]  /*10140*/  NOP ;  /* 0x0000000000007918 */ /* 0x000fc00000000000 */
[----:B------:R-:W-:-:S00]  /*10150*/  NOP ;  /* 0x0000000000007918 */ /* 0x000fc00000000000 */
[----:B------:R-:W-:-:S00]  /*10160*/  NOP ;  /* 0x0000000000007918 */ /* 0x000fc00000000000 */
[----:B------:R-:W-:-:S00]  /*10170*/  NOP ;  /* 0x0000000000007918 */ /* 0x000fc00000000000 */
.L_x_327:


//--------------------- .nv.shared._ZN7cutlass13device_kernelINS_4gemm6kernel13GemmUniversalIN4cute5tupleIJiiiiEEENS1_10collective13CollectiveMmaINS1_37MainloopSm90TmaGmmaWarpSpecializedFP8ILi3ENS5_IJNS4_1CILi1EEESB_SB_EEENS1_35KernelTmaWarpSpecializedCooperativeEEENS5_IJNSA_ILi128EEENSA_ILi256EEENSA_ILi32EEEEEENS_12float_e4m3_tENS5_IJlSB_lEEESJ_SK_NS4_8TiledMMAINS4_8MMA_AtomIJNS4_4SM904GMMA31MMA_64x256x32_F32E4M3E4M3_SS_TNILNSO_7ScaleInE1ELSQ_1EEEEEENS4_6LayoutINS5_IJNSA_ILi2EEESB_SB_EEENS5_IJSB_NSA_ILi0EEESW_EEEEENS5_IJNS4_10UnderscoreESZ_SZ_EEEEENS4_13SM90_TMA_LOADENS4_14ComposedLayoutINS4_7SwizzleILi1ELi4ELi3EEENS4_18smem_ptr_flag_bitsILi8EEENST_INS5_IJNSA_ILi8EEESH_EEENS5_IJSH_SB_EEEEEEEvNS4_8identityES12_S1C_vS1D_EENS_8epilogue10collective6detail29Sm90TmaWarpSpecializedAdapterINS1G_15DefaultEpilogueISJ_SK_SK_NS1F_6thread17LinearCombinationISJ_Li1EffLNS1K_9ScaleType4KindE0ELNS_15FloatRoundStyleE2ESJ_EENS1_15EpilogueDefaultEEEEEvvEEEEvNT_6ParamsE --------------------------
	.section	.nv.shared._ZN7cutlass13device_kernelINS_4gemm6kernel13GemmUniversalIN4cute5tupleIJiiiiEEENS1_10collective13CollectiveMmaINS1_37MainloopSm90TmaGmmaWarpSpecializedFP8ILi3ENS5_IJNS4_1CILi1EEESB_SB_EEENS1_35KernelTmaWarpSpecializedCooperativeEEENS5_IJNSA_ILi128EEENSA_ILi256EEENSA_ILi32EEEEEENS_12float_e4m3_tENS5_IJlSB_lEEESJ_SK_NS4_8TiledMMAINS4_8MMA_AtomIJNS4_4SM904GMMA31MMA_64x256x32_F32E4M3E4M3_SS_TNILNSO_7ScaleInE1ELSQ_1EEEEEENS4_6LayoutINS5_IJNSA_ILi2EEESB_SB_EEENS5_IJSB_NSA_ILi0EEESW_EEEEENS5_IJNS4_10UnderscoreESZ_SZ_EEEEENS4_13SM90_TMA_LOADENS4_14ComposedLayoutINS4_7SwizzleILi1ELi4ELi3EEENS4_18smem_ptr_flag_bitsILi8EEENST_INS5_IJNSA_ILi8EEESH_EEENS5_IJSH_SB_EEEEEEEvNS4_8identityES12_S1C_vS1D_EENS_8epilogue10collective6detail29Sm90TmaWarpSpecializedAdapterINS1G_15DefaultEpilogueISJ_SK_SK_NS1F_6thread17LinearCombinationISJ_Li1EffLNS1K_9ScaleType4KindE0ELNS_15FloatRoundStyleE2ESJ_EENS1_15EpilogueDefaultEEEEEvvEEEEvNT_6ParamsE,"aw",@nobits
	.sectionflags	@""
	.align	16
	.zero		1024


//--------------------- .nv.shared.reserved.0     --------------------------
	.section	.nv.shared.reserved.0,"aw",@nobits
	.weak		__nv_reservedSMEM_offset_0_alias
	.size		__nv_reservedSMEM_offset_0_alias, 0, 0
	.other		__nv_reservedSMEM_offset_0_alias,@"STO_CUDA_RESERVED_SHARED STV_DEFAULT"
__nv_reservedSMEM_offset_0_alias:
	.zero		0


//--------------------- .nv.global                --------------------------
	.section	.nv.global,"aw",@nobits
.nv.global:
	.type		_ZN39_INTERNAL_a0a3f67b_4_k_cu_5425507c_43824cute1_E,@object
	.size		_ZN39_INTERNAL_a0a3f67b_4_k_cu_5425507c_43824cute1_E,(_ZN39_INTERNAL_a0a3f67b_4_k_cu_5425507c_43824cuda3std3__45__cpo6cbeginE - _ZN39_INTERNAL_a0a3f67b_4_k_cu_5425507c_43824cute1_E)
_ZN39_INTERNAL_a0a3f67b_4_k_cu_5425507c_43824cute1_E:
	.zero		1
	.type		_ZN39_INTERNAL_a0a3f67b_4_k_cu_5425507c_43824cuda3std3__45__cpo6cbeginE,@object
	.size		_ZN39_INTERNAL_a0a3f67b_4_k_cu_5425507c_43824cuda3std3__45__cpo6cbeginE,(_ZN39_INTERNAL_a0a3f67b_4_k_cu_5425507c_43824cuda3std3__48in_placeE - _ZN39_INTERNAL_a0a3f67b_4_k_cu_5425507c_43824cuda3std3__45__cpo6cbeginE)
_ZN39_INTERNAL_a0a3f67b_4_k_cu_5425507c_43824cuda3std3__45__cpo6cbeginE:
	.zero		1
	.type		_ZN39_INTERNAL_a0a3f67b_4_k_cu_5425507c_43824cuda3std3__48in_placeE,@object
	.size		_ZN39_INTERNAL_a0a3f67b_4_k_cu_5425507c_43824cuda3std3__48in_placeE,(_ZN39_INTERNAL_a0a3f67b_4_k_cu_5425507c_43824cuda3std6ranges3__45__cpo9iter_moveE - _ZN39_INTERNAL_a0a3f67b_4_k_cu_5425507c_43824cuda3std3__48in_placeE)
_ZN39_INTERNAL_a0a3f67b_4_k_cu_5425507c_43824cuda3std3__48in_placeE:
	.zero		1
	.type		_ZN39_INTERNAL_a0a3f67b_4_k_cu_5425507c_43824cuda3std6ranges3__45__cpo9iter_moveE,@object
	.size		_ZN39_INTERNAL_a0a3f67b_4_k_cu_5425507c_43824cuda3std6ranges3__45__cpo9iter_moveE,(_ZN39_INTERNAL_a0a3f67b_4_k_cu_5425507c_43824cuda3std3__45__cpo5beginE - _ZN39_INTERNAL_a0a3f67b_4_k_cu_5425507c_43824cuda3std6ranges3__45__cpo9iter_moveE)
_ZN39_INTERNAL_a0a3f67b_4_k_cu_5425507c_43824cuda3std6ranges3__45__cpo9iter_moveE:
	.zero		1
	.type		_ZN39_INTERNAL_a0a3f67b_4_k_cu_5425507c_43824cuda3std3__45__cpo5beginE,@object
	.size		_ZN39_INTERNAL_a0a3f67b_4_k_cu_5425507c_43824cuda3std3__45__cpo5beginE,(_ZN39_INTERNAL_a0a3f67b_4_k_cu_5425507c_43824cuda3std3__441_GLOBAL__N__a0a3f67b_4_k_cu_5425507c_43826ignoreE - _ZN39_INTERNAL_a0a3f67b_4_k_cu_5425507c_43824cuda3std3__45__cpo5beginE)
_ZN39_INTERNAL_a0a3f67b_4_k_cu_5425507c_43824cuda3std3__45__cpo5beginE:
	.zero		1
	.type		_ZN39_INTERNAL_a0a3f67b_4_k_cu_5425507c_43824cuda3std3__441_GLOBAL__N__a0a3f67b_4_k_cu_5425507c_43826ignoreE,@object
	.size		_ZN39_INTERNAL_a0a3f67b_4_k_cu_5425507c_43824cuda3std3__441_GLOBAL__N__a0a3f67b_4_k_cu_5425507c_43826ignoreE,(_ZN39_INTERNAL_a0a3f67b_4_k_cu_5425507c_43824cute7productE - _ZN39_INTERNAL_a0a3f67b_4_k_cu_5425507c_43824cuda3std3__441_GLOBAL__N__a0a3f67b_4_k_cu_5425507c_43826ignoreE)
_ZN39_INTERNAL_a0a3f67b_4_k_cu_5425507c_43824cuda3std3__441_GLOBAL__N__a0a3f67b_4_k_cu_5425507c_43826ignoreE:
	.zero		1
	.type		_ZN39_INTERNAL_a0a3f67b_4_k_cu_5425507c_43824cute7productE,@object
	.size		_ZN39_INTERNAL_a0a3f67b_4_k_cu_5425507c_43824cute7productE,(_ZN39_INTERNAL_a0a3f67b_4_k_cu_5425507c_43824cuda3std3__45__cpo3endE - _ZN39_INTERNAL_a0a3f67b_4_k_cu_5425507c_43824cute7productE)
_ZN39_INTERNAL_a0a3f67b_4_k_cu_5425507c_43824cute7productE:
	.zero		1
	.type		_ZN39_INTERNAL_a0a3f67b_4_k_cu_5425507c_43824cuda3std3__45__cpo3endE,@object
	.size		_ZN39_INTERNAL_a0a3f67b_4_k_cu_5425507c_43824cuda3std3__45__cpo3endE,(_ZN39_INTERNAL_a0a3f67b_4_k_cu_5425507c_43824cuda3std3__419piecewise_constructE - _ZN39_INTERNAL_a0a3f67b_4_k_cu_5425507c_43824cuda3std3__45__cpo3endE)
_ZN39_INTERNAL_a0a3f67b_4_k_cu_5425507c_43824cuda3std3__45__cpo3endE:
	.zero		1
	.type		_ZN39_INTERNAL_a0a3f67b_4_k_cu_5425507c_43824cuda3std3__419piecewise_constructE,@object
	.size		_ZN39_INTERNAL_a0a3f67b_4_k_cu_5425507c_43824cuda3std3__419piecewise_constructE,(_ZN39_INTERNAL_a0a3f67b_4_k_cu_5425507c_43824cuda3std3__45__cpo4cendE - _ZN39_INTERNAL_a0a3f67b_4_k_cu_5425507c_43824cuda3std3__419piecewise_constructE)
_ZN39_INTERNAL_a0a3f67b_4_k_cu_5425507c_43824cuda3std3__419piecewise_constructE:
	.zero		1
	.type		_ZN39_INTERNAL_a0a3f67b_4_k_cu_5425507c_43824cuda3std3__45__cpo4cendE,@object
	.size		_ZN39_INTERNAL_a0a3f67b_4_k_cu_5425507c_43824cuda3std3__45__cpo4cendE,(_ZN39_INTERNAL_a0a3f67b_4_k_cu_5425507c_43824cuda3std6ranges3__45__cpo4swapE - _ZN39_INTERNAL_a0a3f67b_4_k_cu_5425507c_43824cuda3std3__45__cpo4cendE)
_ZN39_INTERNAL_a0a3f67b_4_k_cu_5425507c_43824cuda3std3__45__cpo4cendE:
	.zero		1
	.type		_ZN39_INTERNAL_a0a3f67b_4_k_cu_5425507c_43824cuda3std6ranges3__45__cpo4swapE,@object
	.size		_ZN39_INTERNAL_a0a3f67b_4_k_cu_5425507c_43824cuda3std6ranges3__45__cpo4swapE,(.L_7 - _ZN39_INTERNAL_a0a3f67b_4_k_cu_5425507c_43824cuda3std6ranges3__45__cpo4swapE)
_ZN39_INTERNAL_a0a3f67b_4_k_cu_5425507c_43824cuda3std6ranges3__45__cpo4swapE:
	.zero		1
.L_7:


//--------------------- .nv.constant0._ZN7cutlass13device_kernelINS_4gemm6kernel13GemmUniversalIN4cute5tupleIJiiiiEEENS1_10collective13CollectiveMmaINS1_37MainloopSm90TmaGmmaWarpSpecializedFP8ILi3ENS5_IJNS4_1CILi1EEESB_SB_EEENS1_35KernelTmaWarpSpecializedCooperativeEEENS5_IJNSA_ILi128EEENSA_ILi256EEENSA_ILi32EEEEEENS_12float_e4m3_tENS5_IJlSB_lEEESJ_SK_NS4_8TiledMMAINS4_8MMA_AtomIJNS4_4SM904GMMA31MMA_64x256x32_F32E4M3E4M3_SS_TNILNSO_7ScaleInE1ELSQ_1EEEEEENS4_6LayoutINS5_IJNSA_ILi2EEESB_SB_EEENS5_IJSB_NSA_ILi0EEESW_EEEEENS5_IJNS4_10UnderscoreESZ_SZ_EEEEENS4_13SM90_TMA_LOADENS4_14ComposedLayoutINS4_7SwizzleILi1ELi4ELi3EEENS4_18smem_ptr_flag_bitsILi8EEENST_INS5_IJNSA_ILi8EEESH_EEENS5_IJSH_SB_EEEEEEEvNS4_8identityES12_S1C_vS1D_EENS_8epilogue10collective6detail29Sm90TmaWarpSpecializedAdapterINS1G_15DefaultEpilogueISJ_SK_SK_NS1F_6thread17LinearCombinationISJ_Li1EffLNS1K_9ScaleType4KindE0ELNS_15FloatRoundStyleE2ESJ_EENS1_15EpilogueDefaultEEEEEvvEEEEvNT_6ParamsE --------------------------
	.section	.nv.constant0._ZN7cutlass13device_kernelINS_4gemm6kernel13GemmUniversalIN4cute5tupleIJiiiiEEENS1_10collective13CollectiveMmaINS1_37MainloopSm90TmaGmmaWarpSpecializedFP8ILi3ENS5_IJNS4_1CILi1EEESB_SB_EEENS1_35KernelTmaWarpSpecializedCooperativeEEENS5_IJNSA_ILi128EEENSA_ILi256EEENSA_ILi32EEEEEENS_12float_e4m3_tENS5_IJlSB_lEEESJ_SK_NS4_8TiledMMAINS4_8MMA_AtomIJNS4_4SM904GMMA31MMA_64x256x32_F32E4M3E4M3_SS_TNILNSO_7ScaleInE1ELSQ_1EEEEEENS4_6LayoutINS5_IJNSA_ILi2EEESB_SB_EEENS5_IJSB_NSA_ILi0EEESW_EEEEENS5_IJNS4_10UnderscoreESZ_SZ_EEEEENS4_13SM90_TMA_LOADENS4_14ComposedLayoutINS4_7SwizzleILi1ELi4ELi3EEENS4_18smem_ptr_flag_bitsILi8EEENST_INS5_IJNSA_ILi8EEESH_EEENS5_IJSH_SB_EEEEEEEvNS4_8identityES12_S1C_vS1D_EENS_8epilogue10collective6detail29Sm90TmaWarpSpecializedAdapterINS1G_15DefaultEpilogueISJ_SK_SK_NS1F_6thread17LinearCombinationISJ_Li1EffLNS1K_9ScaleType4KindE0ELNS_15FloatRoundStyleE2ESJ_EENS1_15EpilogueDefaultEEEEEvvEEEEvNT_6ParamsE,"a",@progbits
	.sectionflags	@""
	.align	4
.nv.constant0._ZN7cutlass13device_kernelINS_4gemm6kernel13GemmUniversalIN4cute5tupleIJiiiiEEENS1_10collective13CollectiveMmaINS1_37MainloopSm90TmaGmmaWarpSpecializedFP8ILi3ENS5_IJNS4_1CILi1EEESB_SB_EEENS1_35KernelTmaWarpSpecializedCooperativeEEENS5_IJNSA_ILi128EEENSA_ILi256EEENSA_ILi32EEEEEENS_12float_e4m3_tENS5_IJlSB_lEEESJ_SK_NS4_8TiledMMAINS4_8MMA_AtomIJNS4_4SM904GMMA31MMA_64x256x32_F32E4M3E4M3_SS_TNILNSO_7ScaleInE1ELSQ_1EEEEEENS4_6LayoutINS5_IJNSA_ILi2EEESB_SB_EEENS5_IJSB_NSA_ILi0EEESW_EEEEENS5_IJNS4_10UnderscoreESZ_SZ_EEEEENS4_13SM90_TMA_LOADENS4_14ComposedLayoutINS4_7SwizzleILi1ELi4ELi3EEENS4_18smem_ptr_flag_bitsILi8EEENST_INS5_IJNSA_ILi8EEESH_EEENS5_IJSH_SB_EEEEEEEvNS4_8identityES12_S1C_vS1D_EENS_8epilogue10collective6detail29Sm90TmaWarpSpecializedAdapterINS1G_15DefaultEpilogueISJ_SK_SK_NS1F_6thread17LinearCombinationISJ_Li1EffLNS1K_9ScaleType4KindE0ELNS_15FloatRoundStyleE2ESJ_EENS1_15EpilogueDefaultEEEEEvvEEEEvNT_6ParamsE:
	.zero		1664


//--------------------- SYMBOLS --------------------------

	.type		.nv.reservedSmem.offset0,@object
	.size		.nv.reservedSmem.offset0,0x4
